//
// Generated by NVIDIA NVVM Compiler
//
// Compiler Build ID: CL-36424714
// Cuda compilation tools, release 13.0, V13.0.88
// Based on NVVM 20.0.0
//

.version 9.0
.target sm_100
.address_size 64

	// .globl	_ZN3cub18CUB_300001_SM_10006detail11EmptyKernelIvEEvv
.global .align 1 .b8 _ZN30_INTERNAL_53e46fed_4_k_cu_main4cuda3std3__45__cpo5beginE[1];
.global .align 1 .b8 _ZN30_INTERNAL_53e46fed_4_k_cu_main4cuda3std3__45__cpo3endE[1];
.global .align 1 .b8 _ZN30_INTERNAL_53e46fed_4_k_cu_main4cuda3std3__45__cpo6cbeginE[1];
.global .align 1 .b8 _ZN30_INTERNAL_53e46fed_4_k_cu_main4cuda3std3__45__cpo4cendE[1];
.global .align 1 .b8 _ZN30_INTERNAL_53e46fed_4_k_cu_main4cuda3std3__45__cpo6rbeginE[1];
.global .align 1 .b8 _ZN30_INTERNAL_53e46fed_4_k_cu_main4cuda3std3__45__cpo4rendE[1];
.global .align 1 .b8 _ZN30_INTERNAL_53e46fed_4_k_cu_main4cuda3std3__45__cpo7crbeginE[1];
.global .align 1 .b8 _ZN30_INTERNAL_53e46fed_4_k_cu_main4cuda3std3__45__cpo5crendE[1];
.global .align 1 .b8 _ZN30_INTERNAL_53e46fed_4_k_cu_main4cuda3std3__432_GLOBAL__N__53e46fed_4_k_cu_main6ignoreE[1];
.global .align 1 .b8 _ZN30_INTERNAL_53e46fed_4_k_cu_main4cuda3std3__419piecewise_constructE[1];
.global .align 1 .b8 _ZN30_INTERNAL_53e46fed_4_k_cu_main4cuda3std3__48in_placeE[1];
.global .align 1 .b8 _ZN30_INTERNAL_53e46fed_4_k_cu_main4cuda3std3__420unreachable_sentinelE[1];
.global .align 1 .b8 _ZN30_INTERNAL_53e46fed_4_k_cu_main4cuda3std3__47nulloptE[1];
.global .align 1 .b8 _ZN30_INTERNAL_53e46fed_4_k_cu_main4cuda3std3__48unexpectE[1];
.global .align 1 .b8 _ZN30_INTERNAL_53e46fed_4_k_cu_main4cuda3std6ranges3__45__cpo4swapE[1];
.global .align 1 .b8 _ZN30_INTERNAL_53e46fed_4_k_cu_main4cuda3std6ranges3__45__cpo9iter_moveE[1];
.global .align 1 .b8 _ZN30_INTERNAL_53e46fed_4_k_cu_main4cuda3std6ranges3__45__cpo5beginE[1];
.global .align 1 .b8 _ZN30_INTERNAL_53e46fed_4_k_cu_main4cuda3std6ranges3__45__cpo3endE[1];
.global .align 1 .b8 _ZN30_INTERNAL_53e46fed_4_k_cu_main4cuda3std6ranges3__45__cpo6cbeginE[1];
.global .align 1 .b8 _ZN30_INTERNAL_53e46fed_4_k_cu_main4cuda3std6ranges3__45__cpo4cendE[1];
.global .align 1 .b8 _ZN30_INTERNAL_53e46fed_4_k_cu_main4cuda3std6ranges3__45__cpo7advanceE[1];
.global .align 1 .b8 _ZN30_INTERNAL_53e46fed_4_k_cu_main4cuda3std6ranges3__45__cpo9iter_swapE[1];
.global .align 1 .b8 _ZN30_INTERNAL_53e46fed_4_k_cu_main4cuda3std6ranges3__45__cpo4nextE[1];
.global .align 1 .b8 _ZN30_INTERNAL_53e46fed_4_k_cu_main4cuda3std6ranges3__45__cpo4prevE[1];
.global .align 1 .b8 _ZN30_INTERNAL_53e46fed_4_k_cu_main4cuda3std6ranges3__45__cpo4dataE[1];
.global .align 1 .b8 _ZN30_INTERNAL_53e46fed_4_k_cu_main4cuda3std6ranges3__45__cpo5cdataE[1];
.global .align 1 .b8 _ZN30_INTERNAL_53e46fed_4_k_cu_main4cuda3std6ranges3__45__cpo4sizeE[1];
.global .align 1 .b8 _ZN30_INTERNAL_53e46fed_4_k_cu_main4cuda3std6ranges3__45__cpo5ssizeE[1];
.global .align 1 .b8 _ZN30_INTERNAL_53e46fed_4_k_cu_main4cuda3std6ranges3__45__cpo8distanceE[1];
.global .align 1 .b8 _ZN30_INTERNAL_53e46fed_4_k_cu_main6thrust24THRUST_300001_SM_1000_NS8cuda_cub3parE[1];
.global .align 1 .b8 _ZN30_INTERNAL_53e46fed_4_k_cu_main6thrust24THRUST_300001_SM_1000_NS8cuda_cub10par_nosyncE[1];
.global .align 1 .b8 _ZN30_INTERNAL_53e46fed_4_k_cu_main6thrust24THRUST_300001_SM_1000_NS6system6detail10sequential3seqE[1];
.global .align 1 .b8 _ZN30_INTERNAL_53e46fed_4_k_cu_main6thrust24THRUST_300001_SM_1000_NS12placeholders2_1E[1];
.global .align 1 .b8 _ZN30_INTERNAL_53e46fed_4_k_cu_main6thrust24THRUST_300001_SM_1000_NS12placeholders2_2E[1];
.global .align 1 .b8 _ZN30_INTERNAL_53e46fed_4_k_cu_main6thrust24THRUST_300001_SM_1000_NS12placeholders2_3E[1];
.global .align 1 .b8 _ZN30_INTERNAL_53e46fed_4_k_cu_main6thrust24THRUST_300001_SM_1000_NS12placeholders2_4E[1];
.global .align 1 .b8 _ZN30_INTERNAL_53e46fed_4_k_cu_main6thrust24THRUST_300001_SM_1000_NS12placeholders2_5E[1];
.global .align 1 .b8 _ZN30_INTERNAL_53e46fed_4_k_cu_main6thrust24THRUST_300001_SM_1000_NS12placeholders2_6E[1];
.global .align 1 .b8 _ZN30_INTERNAL_53e46fed_4_k_cu_main6thrust24THRUST_300001_SM_1000_NS12placeholders2_7E[1];
.global .align 1 .b8 _ZN30_INTERNAL_53e46fed_4_k_cu_main6thrust24THRUST_300001_SM_1000_NS12placeholders2_8E[1];
.global .align 1 .b8 _ZN30_INTERNAL_53e46fed_4_k_cu_main6thrust24THRUST_300001_SM_1000_NS12placeholders2_9E[1];
.global .align 1 .b8 _ZN30_INTERNAL_53e46fed_4_k_cu_main6thrust24THRUST_300001_SM_1000_NS12placeholders3_10E[1];
.global .align 1 .b8 _ZN30_INTERNAL_53e46fed_4_k_cu_main6thrust24THRUST_300001_SM_1000_NS3seqE[1];

.visible .entry _ZN3cub18CUB_300001_SM_10006detail11EmptyKernelIvEEvv()
{


	ret;

}
	// .globl	_ZN3cub18CUB_300001_SM_10006detail9transform16transform_kernelINS2_10policy_hubILb1EN4cuda3std3__45tupleIJN6thrust24THRUST_300001_SM_1000_NS6detail15normal_iteratorINSA_10device_ptrIiEEEESF_EEEE10policy1000Ei5saxpySF_JPiSK_EEEvT0_iT1_T2_DpNS2_10kernel_argIT3_EE
.visible .entry _ZN3cub18CUB_300001_SM_10006detail9transform16transform_kernelINS2_10policy_hubILb1EN4cuda3std3__45tupleIJN6thrust24THRUST_300001_SM_1000_NS6detail15normal_iteratorINSA_10device_ptrIiEEEESF_EEEE10policy1000Ei5saxpySF_JPiSK_EEEvT0_iT1_T2_DpNS2_10kernel_argIT3_EE(
	.param .u32 _ZN3cub18CUB_300001_SM_10006detail9transform16transform_kernelINS2_10policy_hubILb1EN4cuda3std3__45tupleIJN6thrust24THRUST_300001_SM_1000_NS6detail15normal_iteratorINSA_10device_ptrIiEEEESF_EEEE10policy1000Ei5saxpySF_JPiSK_EEEvT0_iT1_T2_DpNS2_10kernel_argIT3_EE_param_0,
	.param .u32 _ZN3cub18CUB_300001_SM_10006detail9transform16transform_kernelINS2_10policy_hubILb1EN4cuda3std3__45tupleIJN6thrust24THRUST_300001_SM_1000_NS6detail15normal_iteratorINSA_10device_ptrIiEEEESF_EEEE10policy1000Ei5saxpySF_JPiSK_EEEvT0_iT1_T2_DpNS2_10kernel_argIT3_EE_param_1,
	.param .align 4 .b8 _ZN3cub18CUB_300001_SM_10006detail9transform16transform_kernelINS2_10policy_hubILb1EN4cuda3std3__45tupleIJN6thrust24THRUST_300001_SM_1000_NS6detail15normal_iteratorINSA_10device_ptrIiEEEESF_EEEE10policy1000Ei5saxpySF_JPiSK_EEEvT0_iT1_T2_DpNS2_10kernel_argIT3_EE_param_2[4],
	.param .align 8 .b8 _ZN3cub18CUB_300001_SM_10006detail9transform16transform_kernelINS2_10policy_hubILb1EN4cuda3std3__45tupleIJN6thrust24THRUST_300001_SM_1000_NS6detail15normal_iteratorINSA_10device_ptrIiEEEESF_EEEE10policy1000Ei5saxpySF_JPiSK_EEEvT0_iT1_T2_DpNS2_10kernel_argIT3_EE_param_3[8],
	.param .align 8 .b8 _ZN3cub18CUB_300001_SM_10006detail9transform16transform_kernelINS2_10policy_hubILb1EN4cuda3std3__45tupleIJN6thrust24THRUST_300001_SM_1000_NS6detail15normal_iteratorINSA_10device_ptrIiEEEESF_EEEE10policy1000Ei5saxpySF_JPiSK_EEEvT0_iT1_T2_DpNS2_10kernel_argIT3_EE_param_4[16],
	.param .align 8 .b8 _ZN3cub18CUB_300001_SM_10006detail9transform16transform_kernelINS2_10policy_hubILb1EN4cuda3std3__45tupleIJN6thrust24THRUST_300001_SM_1000_NS6detail15normal_iteratorINSA_10device_ptrIiEEEESF_EEEE10policy1000Ei5saxpySF_JPiSK_EEEvT0_iT1_T2_DpNS2_10kernel_argIT3_EE_param_5[16]
)
.maxntid 128
{
	.reg .pred 	%p<38>;
	.reg .b32 	%r<203>;
	.reg .b64 	%rd<97>;
	.reg .b64 	%fd<31>;

	ld.param.u32 	%r46, [_ZN3cub18CUB_300001_SM_10006detail9transform16transform_kernelINS2_10policy_hubILb1EN4cuda3std3__45tupleIJN6thrust24THRUST_300001_SM_1000_NS6detail15normal_iteratorINSA_10device_ptrIiEEEESF_EEEE10policy1000Ei5saxpySF_JPiSK_EEEvT0_iT1_T2_DpNS2_10kernel_argIT3_EE_param_2];
	ld.param.u32 	%r47, [_ZN3cub18CUB_300001_SM_10006detail9transform16transform_kernelINS2_10policy_hubILb1EN4cuda3std3__45tupleIJN6thrust24THRUST_300001_SM_1000_NS6detail15normal_iteratorINSA_10device_ptrIiEEEESF_EEEE10policy1000Ei5saxpySF_JPiSK_EEEvT0_iT1_T2_DpNS2_10kernel_argIT3_EE_param_0];
	ld.param.u64 	%rd27, [_ZN3cub18CUB_300001_SM_10006detail9transform16transform_kernelINS2_10policy_hubILb1EN4cuda3std3__45tupleIJN6thrust24THRUST_300001_SM_1000_NS6detail15normal_iteratorINSA_10device_ptrIiEEEESF_EEEE10policy1000Ei5saxpySF_JPiSK_EEEvT0_iT1_T2_DpNS2_10kernel_argIT3_EE_param_5];
	ld.param.u64 	%rd25, [_ZN3cub18CUB_300001_SM_10006detail9transform16transform_kernelINS2_10policy_hubILb1EN4cuda3std3__45tupleIJN6thrust24THRUST_300001_SM_1000_NS6detail15normal_iteratorINSA_10device_ptrIiEEEESF_EEEE10policy1000Ei5saxpySF_JPiSK_EEEvT0_iT1_T2_DpNS2_10kernel_argIT3_EE_param_4];
	ld.param.u64 	%rd29, [_ZN3cub18CUB_300001_SM_10006detail9transform16transform_kernelINS2_10policy_hubILb1EN4cuda3std3__45tupleIJN6thrust24THRUST_300001_SM_1000_NS6detail15normal_iteratorINSA_10device_ptrIiEEEESF_EEEE10policy1000Ei5saxpySF_JPiSK_EEEvT0_iT1_T2_DpNS2_10kernel_argIT3_EE_param_3];
	ld.param.u32 	%r45, [_ZN3cub18CUB_300001_SM_10006detail9transform16transform_kernelINS2_10policy_hubILb1EN4cuda3std3__45tupleIJN6thrust24THRUST_300001_SM_1000_NS6detail15normal_iteratorINSA_10device_ptrIiEEEESF_EEEE10policy1000Ei5saxpySF_JPiSK_EEEvT0_iT1_T2_DpNS2_10kernel_argIT3_EE_param_1];
	cvta.to.global.u64 	%rd1, %rd29;
	cvta.to.global.u64 	%rd2, %rd25;
	cvta.to.global.u64 	%rd3, %rd27;
	shl.b32 	%r1, %r45, 7;
	mov.u32 	%r48, %ctaid.x;
	mul.lo.s32 	%r2, %r1, %r48;
	sub.s32 	%r3, %r47, %r2;
	min.s32 	%r4, %r1, %r3;
	shl.b32 	%r5, %r4, 2;
	mov.u32 	%r6, %tid.x;
	shl.b32 	%r193, %r6, 7;
	setp.ge.s32 	%p1, %r193, %r5;
	@%p1 bra 	$L__BB1_5;
	mul.wide.u32 	%rd4, %r6, 128;
	add.s64 	%rd30, %rd2, %rd4;
	mul.wide.s32 	%rd5, %r2, 4;
	add.s64 	%rd94, %rd30, %rd5;
	mov.u32 	%r192, %r193;
$L__BB1_2:
	.pragma "nounroll";
	// begin inline asm
	prefetch.global.L2 [%rd94];
	// end inline asm
	add.s32 	%r192, %r192, 16384;
	add.s64 	%rd94, %rd94, 16384;
	setp.lt.s32 	%p2, %r192, %r5;
	@%p2 bra 	$L__BB1_2;
	add.s64 	%rd32, %rd3, %rd4;
	add.s64 	%rd95, %rd32, %rd5;
$L__BB1_4:
	.pragma "nounroll";
	// begin inline asm
	prefetch.global.L2 [%rd95];
	// end inline asm
	add.s32 	%r193, %r193, 16384;
	add.s64 	%rd95, %rd95, 16384;
	setp.lt.s32 	%p3, %r193, %r5;
	@%p3 bra 	$L__BB1_4;
$L__BB1_5:
	mul.wide.s32 	%rd96, %r2, 4;
	add.s64 	%rd12, %rd2, %rd96;
	add.s64 	%rd13, %rd3, %rd96;
	add.s64 	%rd14, %rd1, %rd96;
	setp.gt.s32 	%p4, %r1, %r3;
	@%p4 bra 	$L__BB1_18;
	setp.lt.s32 	%p5, %r45, 1;
	@%p5 bra 	$L__BB1_59;
	setp.lt.u32 	%p6, %r45, 8;
	mov.b32 	%r201, 0;
	@%p6 bra 	$L__BB1_10;
	and.b32  	%r50, %r45, 2147483640;
	neg.s32 	%r195, %r50;
	mul.wide.u32 	%rd35, %r6, 4;
	add.s64 	%rd15, %rd1, %rd35;
	add.s64 	%rd36, %rd96, 1536;
	add.s64 	%rd17, %rd2, %rd36;
	add.s32 	%r194, %r6, 128;
	add.s64 	%rd18, %rd3, %rd36;
	add.s64 	%rd19, %rd1, %rd36;
$L__BB1_9:
	.pragma "nounroll";
	and.b32  	%r201, %r45, 2147483640;
	mul.wide.s32 	%rd37, %r194, 4;
	add.s64 	%rd38, %rd17, %rd37;
	add.s64 	%rd39, %rd18, %rd37;
	add.s64 	%rd40, %rd19, %rd37;
	cvta.to.global.u64 	%rd41, %rd25;
	mul.wide.u32 	%rd42, %r6, 4;
	add.s64 	%rd43, %rd41, %rd42;
	add.s64 	%rd44, %rd43, %rd96;
	cvta.to.global.u64 	%rd45, %rd27;
	add.s64 	%rd46, %rd45, %rd42;
	add.s64 	%rd47, %rd46, %rd96;
	ld.global.u32 	%r51, [%rd44];
	ld.global.u32 	%r52, [%rd47];
	mad.lo.s32 	%r53, %r51, %r46, %r52;
	cvt.rn.f64.s32 	%fd1, %r53;
	cvt.rzi.s32.f64 	%r54, %fd1;
	add.s64 	%rd48, %rd15, %rd96;
	st.global.u32 	[%rd48], %r54;
	ld.global.u32 	%r55, [%rd38+-1536];
	ld.global.u32 	%r56, [%rd39+-1536];
	mad.lo.s32 	%r57, %r55, %r46, %r56;
	cvt.rn.f64.s32 	%fd2, %r57;
	cvt.rzi.s32.f64 	%r58, %fd2;
	st.global.u32 	[%rd40+-1536], %r58;
	ld.global.u32 	%r59, [%rd38+-1024];
	ld.global.u32 	%r60, [%rd39+-1024];
	mad.lo.s32 	%r61, %r59, %r46, %r60;
	cvt.rn.f64.s32 	%fd3, %r61;
	cvt.rzi.s32.f64 	%r62, %fd3;
	st.global.u32 	[%rd40+-1024], %r62;
	ld.global.u32 	%r63, [%rd38+-512];
	ld.global.u32 	%r64, [%rd39+-512];
	mad.lo.s32 	%r65, %r63, %r46, %r64;
	cvt.rn.f64.s32 	%fd4, %r65;
	cvt.rzi.s32.f64 	%r66, %fd4;
	st.global.u32 	[%rd40+-512], %r66;
	ld.global.u32 	%r67, [%rd38];
	ld.global.u32 	%r68, [%rd39];
	mad.lo.s32 	%r69, %r67, %r46, %r68;
	cvt.rn.f64.s32 	%fd5, %r69;
	cvt.rzi.s32.f64 	%r70, %fd5;
	st.global.u32 	[%rd40], %r70;
	ld.global.u32 	%r71, [%rd38+512];
	ld.global.u32 	%r72, [%rd39+512];
	mad.lo.s32 	%r73, %r71, %r46, %r72;
	cvt.rn.f64.s32 	%fd6, %r73;
	cvt.rzi.s32.f64 	%r74, %fd6;
	st.global.u32 	[%rd40+512], %r74;
	ld.global.u32 	%r75, [%rd38+1024];
	ld.global.u32 	%r76, [%rd39+1024];
	mad.lo.s32 	%r77, %r75, %r46, %r76;
	cvt.rn.f64.s32 	%fd7, %r77;
	cvt.rzi.s32.f64 	%r78, %fd7;
	st.global.u32 	[%rd40+1024], %r78;
	ld.global.u32 	%r79, [%rd38+1536];
	ld.global.u32 	%r80, [%rd39+1536];
	mad.lo.s32 	%r81, %r79, %r46, %r80;
	cvt.rn.f64.s32 	%fd8, %r81;
	cvt.rzi.s32.f64 	%r82, %fd8;
	st.global.u32 	[%rd40+1536], %r82;
	add.s32 	%r195, %r195, 8;
	add.s64 	%rd96, %rd96, 4096;
	add.s32 	%r194, %r194, 1024;
	setp.eq.s32 	%p7, %r195, 0;
	@%p7 bra 	$L__BB1_10;
	bra.uni 	$L__BB1_9;
$L__BB1_10:
	and.b32  	%r39, %r45, 7;
	setp.eq.s32 	%p8, %r39, 0;
	@%p8 bra 	$L__BB1_59;
	and.b32  	%r40, %r45, 3;
	setp.lt.u32 	%p9, %r39, 4;
	@%p9 bra 	$L__BB1_13;
	shl.b32 	%r83, %r201, 7;
	add.s32 	%r84, %r83, %r6;
	mul.wide.s32 	%rd49, %r84, 4;
	add.s64 	%rd50, %rd12, %rd49;
	add.s64 	%rd51, %rd13, %rd49;
	ld.global.u32 	%r85, [%rd50];
	ld.global.u32 	%r86, [%rd51];
	mad.lo.s32 	%r87, %r85, %r46, %r86;
	cvt.rn.f64.s32 	%fd9, %r87;
	cvt.rzi.s32.f64 	%r88, %fd9;
	add.s64 	%rd52, %rd14, %rd49;
	st.global.u32 	[%rd52], %r88;
	ld.global.u32 	%r89, [%rd50+512];
	ld.global.u32 	%r90, [%rd51+512];
	mad.lo.s32 	%r91, %r89, %r46, %r90;
	cvt.rn.f64.s32 	%fd10, %r91;
	cvt.rzi.s32.f64 	%r92, %fd10;
	st.global.u32 	[%rd52+512], %r92;
	ld.global.u32 	%r93, [%rd50+1024];
	ld.global.u32 	%r94, [%rd51+1024];
	mad.lo.s32 	%r95, %r93, %r46, %r94;
	cvt.rn.f64.s32 	%fd11, %r95;
	cvt.rzi.s32.f64 	%r96, %fd11;
	st.global.u32 	[%rd52+1024], %r96;
	ld.global.u32 	%r97, [%rd50+1536];
	ld.global.u32 	%r98, [%rd51+1536];
	mad.lo.s32 	%r99, %r97, %r46, %r98;
	cvt.rn.f64.s32 	%fd12, %r99;
	cvt.rzi.s32.f64 	%r100, %fd12;
	st.global.u32 	[%rd52+1536], %r100;
	add.s32 	%r201, %r201, 4;
$L__BB1_13:
	setp.eq.s32 	%p10, %r40, 0;
	@%p10 bra 	$L__BB1_59;
	setp.eq.s32 	%p11, %r40, 1;
	@%p11 bra 	$L__BB1_16;
	shl.b32 	%r101, %r201, 7;
	add.s32 	%r102, %r101, %r6;
	mul.wide.s32 	%rd53, %r102, 4;
	add.s64 	%rd54, %rd12, %rd53;
	add.s64 	%rd55, %rd13, %rd53;
	ld.global.u32 	%r103, [%rd54];
	ld.global.u32 	%r104, [%rd55];
	mad.lo.s32 	%r105, %r103, %r46, %r104;
	cvt.rn.f64.s32 	%fd13, %r105;
	cvt.rzi.s32.f64 	%r106, %fd13;
	add.s64 	%rd56, %rd14, %rd53;
	st.global.u32 	[%rd56], %r106;
	ld.global.u32 	%r107, [%rd54+512];
	ld.global.u32 	%r108, [%rd55+512];
	mad.lo.s32 	%r109, %r107, %r46, %r108;
	cvt.rn.f64.s32 	%fd14, %r109;
	cvt.rzi.s32.f64 	%r110, %fd14;
	st.global.u32 	[%rd56+512], %r110;
	add.s32 	%r201, %r201, 2;
$L__BB1_16:
	and.b32  	%r111, %r45, 1;
	setp.eq.b32 	%p12, %r111, 1;
	not.pred 	%p13, %p12;
	@%p13 bra 	$L__BB1_59;
	shl.b32 	%r112, %r201, 7;
	add.s32 	%r113, %r112, %r6;
	mul.wide.s32 	%rd57, %r113, 4;
	add.s64 	%rd58, %rd12, %rd57;
	add.s64 	%rd59, %rd13, %rd57;
	ld.global.u32 	%r114, [%rd58];
	ld.global.u32 	%r115, [%rd59];
	mad.lo.s32 	%r116, %r114, %r46, %r115;
	cvt.rn.f64.s32 	%fd15, %r116;
	cvt.rzi.s32.f64 	%r117, %fd15;
	add.s64 	%rd60, %rd14, %rd57;
	st.global.u32 	[%rd60], %r117;
	bra.uni 	$L__BB1_59;
$L__BB1_18:
	setp.lt.s32 	%p14, %r45, 1;
	@%p14 bra 	$L__BB1_59;
	and.b32  	%r15, %r45, 7;
	setp.lt.u32 	%p15, %r45, 8;
	mov.b32 	%r197, 0;
	@%p15 bra 	$L__BB1_38;
	and.b32  	%r197, %r45, 2147483640;
	mov.b32 	%r196, 0;
$L__BB1_21:
	.pragma "nounroll";
	shl.b32 	%r120, %r196, 7;
	add.s32 	%r23, %r120, %r6;
	setp.ge.s32 	%p16, %r23, %r4;
	@%p16 bra 	$L__BB1_23;
	mul.wide.u32 	%rd61, %r23, 4;
	add.s64 	%rd62, %rd12, %rd61;
	add.s64 	%rd63, %rd13, %rd61;
	ld.global.u32 	%r121, [%rd62];
	ld.global.u32 	%r122, [%rd63];
	mad.lo.s32 	%r123, %r121, %r46, %r122;
	cvt.rn.f64.s32 	%fd16, %r123;
	cvt.rzi.s32.f64 	%r124, %fd16;
	add.s64 	%rd64, %rd14, %rd61;
	st.global.u32 	[%rd64], %r124;
$L__BB1_23:
	add.s32 	%r125, %r23, 128;
	setp.ge.s32 	%p17, %r125, %r4;
	mul.wide.s32 	%rd65, %r125, 4;
	add.s64 	%rd22, %rd12, %rd65;
	add.s64 	%rd23, %rd13, %rd65;
	add.s64 	%rd24, %rd14, %rd65;
	@%p17 bra 	$L__BB1_25;
	ld.global.u32 	%r126, [%rd22];
	ld.global.u32 	%r127, [%rd23];
	mad.lo.s32 	%r128, %r126, %r46, %r127;
	cvt.rn.f64.s32 	%fd17, %r128;
	cvt.rzi.s32.f64 	%r129, %fd17;
	st.global.u32 	[%rd24], %r129;
$L__BB1_25:
	add.s32 	%r130, %r23, 256;
	setp.ge.s32 	%p18, %r130, %r4;
	@%p18 bra 	$L__BB1_27;
	ld.global.u32 	%r131, [%rd22+512];
	ld.global.u32 	%r132, [%rd23+512];
	mad.lo.s32 	%r133, %r131, %r46, %r132;
	cvt.rn.f64.s32 	%fd18, %r133;
	cvt.rzi.s32.f64 	%r134, %fd18;
	st.global.u32 	[%rd24+512], %r134;
$L__BB1_27:
	add.s32 	%r135, %r23, 384;
	setp.ge.s32 	%p19, %r135, %r4;
	@%p19 bra 	$L__BB1_29;
	ld.global.u32 	%r136, [%rd22+1024];
	ld.global.u32 	%r137, [%rd23+1024];
	mad.lo.s32 	%r138, %r136, %r46, %r137;
	cvt.rn.f64.s32 	%fd19, %r138;
	cvt.rzi.s32.f64 	%r139, %fd19;
	st.global.u32 	[%rd24+1024], %r139;
$L__BB1_29:
	add.s32 	%r140, %r23, 512;
	setp.ge.s32 	%p20, %r140, %r4;
	@%p20 bra 	$L__BB1_31;
	ld.global.u32 	%r141, [%rd22+1536];
	ld.global.u32 	%r142, [%rd23+1536];
	mad.lo.s32 	%r143, %r141, %r46, %r142;
	cvt.rn.f64.s32 	%fd20, %r143;
	cvt.rzi.s32.f64 	%r144, %fd20;
	st.global.u32 	[%rd24+1536], %r144;
$L__BB1_31:
	add.s32 	%r145, %r23, 640;
	setp.ge.s32 	%p21, %r145, %r4;
	@%p21 bra 	$L__BB1_33;
	ld.global.u32 	%r146, [%rd22+2048];
	ld.global.u32 	%r147, [%rd23+2048];
	mad.lo.s32 	%r148, %r146, %r46, %r147;
	cvt.rn.f64.s32 	%fd21, %r148;
	cvt.rzi.s32.f64 	%r149, %fd21;
	st.global.u32 	[%rd24+2048], %r149;
$L__BB1_33:
	add.s32 	%r150, %r23, 768;
	setp.ge.s32 	%p22, %r150, %r4;
	@%p22 bra 	$L__BB1_35;
	ld.global.u32 	%r151, [%rd22+2560];
	ld.global.u32 	%r152, [%rd23+2560];
	mad.lo.s32 	%r153, %r151, %r46, %r152;
	cvt.rn.f64.s32 	%fd22, %r153;
	cvt.rzi.s32.f64 	%r154, %fd22;
	st.global.u32 	[%rd24+2560], %r154;
$L__BB1_35:
	add.s32 	%r155, %r23, 896;
	setp.ge.s32 	%p23, %r155, %r4;
	@%p23 bra 	$L__BB1_37;
	ld.global.u32 	%r156, [%rd22+3072];
	ld.global.u32 	%r157, [%rd23+3072];
	mad.lo.s32 	%r158, %r156, %r46, %r157;
	cvt.rn.f64.s32 	%fd23, %r158;
	cvt.rzi.s32.f64 	%r159, %fd23;
	st.global.u32 	[%rd24+3072], %r159;
$L__BB1_37:
	add.s32 	%r196, %r196, 8;
	setp.ne.s32 	%p24, %r196, %r197;
	@%p24 bra 	$L__BB1_21;
$L__BB1_38:
	setp.eq.s32 	%p25, %r15, 0;
	@%p25 bra 	$L__BB1_59;
	and.b32  	%r26, %r45, 3;
	setp.lt.u32 	%p26, %r15, 4;
	@%p26 bra 	$L__BB1_49;
	shl.b32 	%r160, %r197, 7;
	add.s32 	%r27, %r160, %r6;
	setp.ge.s32 	%p27, %r27, %r4;
	@%p27 bra 	$L__BB1_42;
	mul.wide.s32 	%rd66, %r27, 4;
	add.s64 	%rd67, %rd12, %rd66;
	add.s64 	%rd68, %rd13, %rd66;
	ld.global.u32 	%r161, [%rd67];
	ld.global.u32 	%r162, [%rd68];
	mad.lo.s32 	%r163, %r161, %r46, %r162;
	cvt.rn.f64.s32 	%fd24, %r163;
	cvt.rzi.s32.f64 	%r164, %fd24;
	add.s64 	%rd69, %rd14, %rd66;
	st.global.u32 	[%rd69], %r164;
$L__BB1_42:
	add.s32 	%r28, %r27, 128;
	setp.ge.s32 	%p28, %r28, %r4;
	@%p28 bra 	$L__BB1_44;
	mul.wide.s32 	%rd70, %r28, 4;
	add.s64 	%rd71, %rd12, %rd70;
	add.s64 	%rd72, %rd13, %rd70;
	ld.global.u32 	%r165, [%rd71];
	ld.global.u32 	%r166, [%rd72];
	mad.lo.s32 	%r167, %r165, %r46, %r166;
	cvt.rn.f64.s32 	%fd25, %r167;
	cvt.rzi.s32.f64 	%r168, %fd25;
	add.s64 	%rd73, %rd14, %rd70;
	st.global.u32 	[%rd73], %r168;
$L__BB1_44:
	add.s32 	%r29, %r27, 256;
	setp.ge.s32 	%p29, %r29, %r4;
	@%p29 bra 	$L__BB1_46;
	mul.wide.s32 	%rd74, %r29, 4;
	add.s64 	%rd75, %rd12, %rd74;
	add.s64 	%rd76, %rd13, %rd74;
	ld.global.u32 	%r169, [%rd75];
	ld.global.u32 	%r170, [%rd76];
	mad.lo.s32 	%r171, %r169, %r46, %r170;
	cvt.rn.f64.s32 	%fd26, %r171;
	cvt.rzi.s32.f64 	%r172, %fd26;
	add.s64 	%rd77, %rd14, %rd74;
	st.global.u32 	[%rd77], %r172;
$L__BB1_46:
	add.s32 	%r30, %r27, 384;
	setp.ge.s32 	%p30, %r30, %r4;
	@%p30 bra 	$L__BB1_48;
	mul.wide.s32 	%rd78, %r30, 4;
	add.s64 	%rd79, %rd12, %rd78;
	add.s64 	%rd80, %rd13, %rd78;
	ld.global.u32 	%r173, [%rd79];
	ld.global.u32 	%r174, [%rd80];
	mad.lo.s32 	%r175, %r173, %r46, %r174;
	cvt.rn.f64.s32 	%fd27, %r175;
	cvt.rzi.s32.f64 	%r176, %fd27;
	add.s64 	%rd81, %rd14, %rd78;
	st.global.u32 	[%rd81], %r176;
$L__BB1_48:
	add.s32 	%r197, %r197, 4;
$L__BB1_49:
	setp.eq.s32 	%p31, %r26, 0;
	@%p31 bra 	$L__BB1_59;
	setp.eq.s32 	%p32, %r26, 1;
	@%p32 bra 	$L__BB1_56;
	shl.b32 	%r177, %r197, 7;
	add.s32 	%r33, %r177, %r6;
	setp.ge.s32 	%p33, %r33, %r4;
	@%p33 bra 	$L__BB1_53;
	mul.wide.s32 	%rd82, %r33, 4;
	add.s64 	%rd83, %rd12, %rd82;
	add.s64 	%rd84, %rd13, %rd82;
	ld.global.u32 	%r178, [%rd83];
	ld.global.u32 	%r179, [%rd84];
	mad.lo.s32 	%r180, %r178, %r46, %r179;
	cvt.rn.f64.s32 	%fd28, %r180;
	cvt.rzi.s32.f64 	%r181, %fd28;
	add.s64 	%rd85, %rd14, %rd82;
	st.global.u32 	[%rd85], %r181;
$L__BB1_53:
	add.s32 	%r34, %r33, 128;
	setp.ge.s32 	%p34, %r34, %r4;
	@%p34 bra 	$L__BB1_55;
	mul.wide.s32 	%rd86, %r34, 4;
	add.s64 	%rd87, %rd12, %rd86;
	add.s64 	%rd88, %rd13, %rd86;
	ld.global.u32 	%r182, [%rd87];
	ld.global.u32 	%r183, [%rd88];
	mad.lo.s32 	%r184, %r182, %r46, %r183;
	cvt.rn.f64.s32 	%fd29, %r184;
	cvt.rzi.s32.f64 	%r185, %fd29;
	add.s64 	%rd89, %rd14, %rd86;
	st.global.u32 	[%rd89], %r185;
$L__BB1_55:
	add.s32 	%r197, %r197, 2;
$L__BB1_56:
	and.b32  	%r186, %r45, 1;
	setp.eq.b32 	%p35, %r186, 1;
	not.pred 	%p36, %p35;
	@%p36 bra 	$L__BB1_59;
	shl.b32 	%r187, %r197, 7;
	add.s32 	%r37, %r187, %r6;
	setp.ge.s32 	%p37, %r37, %r4;
	@%p37 bra 	$L__BB1_59;
	mul.wide.s32 	%rd90, %r37, 4;
	add.s64 	%rd91, %rd12, %rd90;
	add.s64 	%rd92, %rd13, %rd90;
	ld.global.u32 	%r188, [%rd91];
	ld.global.u32 	%r189, [%rd92];
	mad.lo.s32 	%r190, %r188, %r46, %r189;
	cvt.rn.f64.s32 	%fd30, %r190;
	cvt.rzi.s32.f64 	%r191, %fd30;
	add.s64 	%rd93, %rd14, %rd90;
	st.global.u32 	[%rd93], %r191;
$L__BB1_59:
	ret;

}
	// .globl	_ZN3cub18CUB_300001_SM_10006detail9transform16transform_kernelINS2_10policy_hubILb1EN4cuda3std3__45tupleIJN6thrust24THRUST_300001_SM_1000_NS6detail15normal_iteratorINSA_10device_ptrIiEEEESF_EEEE10policy1000El5saxpySF_JPiSK_EEEvT0_iT1_T2_DpNS2_10kernel_argIT3_EE
.visible .entry _ZN3cub18CUB_300001_SM_10006detail9transform16transform_kernelINS2_10policy_hubILb1EN4cuda3std3__45tupleIJN6thrust24THRUST_300001_SM_1000_NS6detail15normal_iteratorINSA_10device_ptrIiEEEESF_EEEE10policy1000El5saxpySF_JPiSK_EEEvT0_iT1_T2_DpNS2_10kernel_argIT3_EE(
	.param .u64 _ZN3cub18CUB_300001_SM_10006detail9transform16transform_kernelINS2_10policy_hubILb1EN4cuda3std3__45tupleIJN6thrust24THRUST_300001_SM_1000_NS6detail15normal_iteratorINSA_10device_ptrIiEEEESF_EEEE10policy1000El5saxpySF_JPiSK_EEEvT0_iT1_T2_DpNS2_10kernel_argIT3_EE_param_0,
	.param .u32 _ZN3cub18CUB_300001_SM_10006detail9transform16transform_kernelINS2_10policy_hubILb1EN4cuda3std3__45tupleIJN6thrust24THRUST_300001_SM_1000_NS6detail15normal_iteratorINSA_10device_ptrIiEEEESF_EEEE10policy1000El5saxpySF_JPiSK_EEEvT0_iT1_T2_DpNS2_10kernel_argIT3_EE_param_1,
	.param .align 4 .b8 _ZN3cub18CUB_300001_SM_10006detail9transform16transform_kernelINS2_10policy_hubILb1EN4cuda3std3__45tupleIJN6thrust24THRUST_300001_SM_1000_NS6detail15normal_iteratorINSA_10device_ptrIiEEEESF_EEEE10policy1000El5saxpySF_JPiSK_EEEvT0_iT1_T2_DpNS2_10kernel_argIT3_EE_param_2[4],
	.param .align 8 .b8 _ZN3cub18CUB_300001_SM_10006detail9transform16transform_kernelINS2_10policy_hubILb1EN4cuda3std3__45tupleIJN6thrust24THRUST_300001_SM_1000_NS6detail15normal_iteratorINSA_10device_ptrIiEEEESF_EEEE10policy1000El5saxpySF_JPiSK_EEEvT0_iT1_T2_DpNS2_10kernel_argIT3_EE_param_3[8],
	.param .align 8 .b8 _ZN3cub18CUB_300001_SM_10006detail9transform16transform_kernelINS2_10policy_hubILb1EN4cuda3std3__45tupleIJN6thrust24THRUST_300001_SM_1000_NS6detail15normal_iteratorINSA_10device_ptrIiEEEESF_EEEE10policy1000El5saxpySF_JPiSK_EEEvT0_iT1_T2_DpNS2_10kernel_argIT3_EE_param_4[16],
	.param .align 8 .b8 _ZN3cub18CUB_300001_SM_10006detail9transform16transform_kernelINS2_10policy_hubILb1EN4cuda3std3__45tupleIJN6thrust24THRUST_300001_SM_1000_NS6detail15normal_iteratorINSA_10device_ptrIiEEEESF_EEEE10policy1000El5saxpySF_JPiSK_EEEvT0_iT1_T2_DpNS2_10kernel_argIT3_EE_param_5[16]
)
.maxntid 128
{
	.reg .pred 	%p<38>;
	.reg .b32 	%r<200>;
	.reg .b64 	%rd<103>;
	.reg .b64 	%fd<31>;

	ld.param.u32 	%r44, [_ZN3cub18CUB_300001_SM_10006detail9transform16transform_kernelINS2_10policy_hubILb1EN4cuda3std3__45tupleIJN6thrust24THRUST_300001_SM_1000_NS6detail15normal_iteratorINSA_10device_ptrIiEEEESF_EEEE10policy1000El5saxpySF_JPiSK_EEEvT0_iT1_T2_DpNS2_10kernel_argIT3_EE_param_2];
	ld.param.u64 	%rd30, [_ZN3cub18CUB_300001_SM_10006detail9transform16transform_kernelINS2_10policy_hubILb1EN4cuda3std3__45tupleIJN6thrust24THRUST_300001_SM_1000_NS6detail15normal_iteratorINSA_10device_ptrIiEEEESF_EEEE10policy1000El5saxpySF_JPiSK_EEEvT0_iT1_T2_DpNS2_10kernel_argIT3_EE_param_0];
	ld.param.u64 	%rd28, [_ZN3cub18CUB_300001_SM_10006detail9transform16transform_kernelINS2_10policy_hubILb1EN4cuda3std3__45tupleIJN6thrust24THRUST_300001_SM_1000_NS6detail15normal_iteratorINSA_10device_ptrIiEEEESF_EEEE10policy1000El5saxpySF_JPiSK_EEEvT0_iT1_T2_DpNS2_10kernel_argIT3_EE_param_5];
	ld.param.u64 	%rd26, [_ZN3cub18CUB_300001_SM_10006detail9transform16transform_kernelINS2_10policy_hubILb1EN4cuda3std3__45tupleIJN6thrust24THRUST_300001_SM_1000_NS6detail15normal_iteratorINSA_10device_ptrIiEEEESF_EEEE10policy1000El5saxpySF_JPiSK_EEEvT0_iT1_T2_DpNS2_10kernel_argIT3_EE_param_4];
	ld.param.u64 	%rd31, [_ZN3cub18CUB_300001_SM_10006detail9transform16transform_kernelINS2_10policy_hubILb1EN4cuda3std3__45tupleIJN6thrust24THRUST_300001_SM_1000_NS6detail15normal_iteratorINSA_10device_ptrIiEEEESF_EEEE10policy1000El5saxpySF_JPiSK_EEEvT0_iT1_T2_DpNS2_10kernel_argIT3_EE_param_3];
	ld.param.u32 	%r43, [_ZN3cub18CUB_300001_SM_10006detail9transform16transform_kernelINS2_10policy_hubILb1EN4cuda3std3__45tupleIJN6thrust24THRUST_300001_SM_1000_NS6detail15normal_iteratorINSA_10device_ptrIiEEEESF_EEEE10policy1000El5saxpySF_JPiSK_EEEvT0_iT1_T2_DpNS2_10kernel_argIT3_EE_param_1];
	cvta.to.global.u64 	%rd1, %rd31;
	cvta.to.global.u64 	%rd2, %rd26;
	cvta.to.global.u64 	%rd3, %rd28;
	shl.b32 	%r1, %r43, 7;
	mov.u32 	%r45, %ctaid.x;
	cvt.u64.u32 	%rd32, %r45;
	cvt.s64.s32 	%rd33, %r1;
	mul.lo.s64 	%rd4, %rd33, %rd32;
	sub.s64 	%rd34, %rd30, %rd4;
	min.s64 	%rd35, %rd34, %rd33;
	cvt.u32.u64 	%r2, %rd35;
	shl.b32 	%r3, %r2, 2;
	mov.u32 	%r4, %tid.x;
	shl.b32 	%r190, %r4, 7;
	setp.ge.s32 	%p1, %r190, %r3;
	@%p1 bra 	$L__BB2_5;
	shl.b64 	%rd5, %rd4, 2;
	add.s64 	%rd36, %rd2, %rd5;
	mul.wide.u32 	%rd6, %r4, 128;
	add.s64 	%rd100, %rd36, %rd6;
	mov.u32 	%r189, %r190;
$L__BB2_2:
	.pragma "nounroll";
	// begin inline asm
	prefetch.global.L2 [%rd100];
	// end inline asm
	add.s32 	%r189, %r189, 16384;
	add.s64 	%rd100, %rd100, 16384;
	setp.lt.s32 	%p2, %r189, %r3;
	@%p2 bra 	$L__BB2_2;
	add.s64 	%rd38, %rd3, %rd5;
	add.s64 	%rd101, %rd38, %rd6;
$L__BB2_4:
	.pragma "nounroll";
	// begin inline asm
	prefetch.global.L2 [%rd101];
	// end inline asm
	add.s32 	%r190, %r190, 16384;
	add.s64 	%rd101, %rd101, 16384;
	setp.lt.s32 	%p3, %r190, %r3;
	@%p3 bra 	$L__BB2_4;
$L__BB2_5:
	shl.b64 	%rd102, %rd4, 2;
	add.s64 	%rd13, %rd2, %rd102;
	add.s64 	%rd14, %rd3, %rd102;
	add.s64 	%rd15, %rd1, %rd102;
	setp.eq.s32 	%p4, %r1, %r2;
	@%p4 bra 	$L__BB2_47;
	setp.lt.s32 	%p5, %r43, 1;
	@%p5 bra 	$L__BB2_59;
	and.b32  	%r11, %r43, 7;
	setp.lt.u32 	%p6, %r43, 8;
	mov.b32 	%r197, 0;
	@%p6 bra 	$L__BB2_26;
	and.b32  	%r197, %r43, 2147483640;
	mov.b32 	%r193, 0;
$L__BB2_9:
	.pragma "nounroll";
	shl.b32 	%r48, %r193, 7;
	add.s32 	%r21, %r48, %r4;
	setp.ge.s32 	%p7, %r21, %r2;
	@%p7 bra 	$L__BB2_11;
	mul.wide.u32 	%rd41, %r21, 4;
	add.s64 	%rd42, %rd13, %rd41;
	add.s64 	%rd43, %rd14, %rd41;
	ld.global.u32 	%r49, [%rd42];
	ld.global.u32 	%r50, [%rd43];
	mad.lo.s32 	%r51, %r49, %r44, %r50;
	cvt.rn.f64.s32 	%fd1, %r51;
	cvt.rzi.s32.f64 	%r52, %fd1;
	add.s64 	%rd44, %rd15, %rd41;
	st.global.u32 	[%rd44], %r52;
$L__BB2_11:
	add.s32 	%r53, %r21, 128;
	setp.ge.s32 	%p8, %r53, %r2;
	mul.wide.s32 	%rd45, %r53, 4;
	add.s64 	%rd23, %rd13, %rd45;
	add.s64 	%rd24, %rd14, %rd45;
	add.s64 	%rd25, %rd15, %rd45;
	@%p8 bra 	$L__BB2_13;
	ld.global.u32 	%r54, [%rd23];
	ld.global.u32 	%r55, [%rd24];
	mad.lo.s32 	%r56, %r54, %r44, %r55;
	cvt.rn.f64.s32 	%fd2, %r56;
	cvt.rzi.s32.f64 	%r57, %fd2;
	st.global.u32 	[%rd25], %r57;
$L__BB2_13:
	add.s32 	%r58, %r21, 256;
	setp.ge.s32 	%p9, %r58, %r2;
	@%p9 bra 	$L__BB2_15;
	ld.global.u32 	%r59, [%rd23+512];
	ld.global.u32 	%r60, [%rd24+512];
	mad.lo.s32 	%r61, %r59, %r44, %r60;
	cvt.rn.f64.s32 	%fd3, %r61;
	cvt.rzi.s32.f64 	%r62, %fd3;
	st.global.u32 	[%rd25+512], %r62;
$L__BB2_15:
	add.s32 	%r63, %r21, 384;
	setp.ge.s32 	%p10, %r63, %r2;
	@%p10 bra 	$L__BB2_17;
	ld.global.u32 	%r64, [%rd23+1024];
	ld.global.u32 	%r65, [%rd24+1024];
	mad.lo.s32 	%r66, %r64, %r44, %r65;
	cvt.rn.f64.s32 	%fd4, %r66;
	cvt.rzi.s32.f64 	%r67, %fd4;
	st.global.u32 	[%rd25+1024], %r67;
$L__BB2_17:
	add.s32 	%r68, %r21, 512;
	setp.ge.s32 	%p11, %r68, %r2;
	@%p11 bra 	$L__BB2_19;
	ld.global.u32 	%r69, [%rd23+1536];
	ld.global.u32 	%r70, [%rd24+1536];
	mad.lo.s32 	%r71, %r69, %r44, %r70;
	cvt.rn.f64.s32 	%fd5, %r71;
	cvt.rzi.s32.f64 	%r72, %fd5;
	st.global.u32 	[%rd25+1536], %r72;
$L__BB2_19:
	add.s32 	%r73, %r21, 640;
	setp.ge.s32 	%p12, %r73, %r2;
	@%p12 bra 	$L__BB2_21;
	ld.global.u32 	%r74, [%rd23+2048];
	ld.global.u32 	%r75, [%rd24+2048];
	mad.lo.s32 	%r76, %r74, %r44, %r75;
	cvt.rn.f64.s32 	%fd6, %r76;
	cvt.rzi.s32.f64 	%r77, %fd6;
	st.global.u32 	[%rd25+2048], %r77;
$L__BB2_21:
	add.s32 	%r78, %r21, 768;
	setp.ge.s32 	%p13, %r78, %r2;
	@%p13 bra 	$L__BB2_23;
	ld.global.u32 	%r79, [%rd23+2560];
	ld.global.u32 	%r80, [%rd24+2560];
	mad.lo.s32 	%r81, %r79, %r44, %r80;
	cvt.rn.f64.s32 	%fd7, %r81;
	cvt.rzi.s32.f64 	%r82, %fd7;
	st.global.u32 	[%rd25+2560], %r82;
$L__BB2_23:
	add.s32 	%r83, %r21, 896;
	setp.ge.s32 	%p14, %r83, %r2;
	@%p14 bra 	$L__BB2_25;
	ld.global.u32 	%r84, [%rd23+3072];
	ld.global.u32 	%r85, [%rd24+3072];
	mad.lo.s32 	%r86, %r84, %r44, %r85;
	cvt.rn.f64.s32 	%fd8, %r86;
	cvt.rzi.s32.f64 	%r87, %fd8;
	st.global.u32 	[%rd25+3072], %r87;
$L__BB2_25:
	add.s32 	%r193, %r193, 8;
	setp.eq.s32 	%p15, %r193, %r197;
	@%p15 bra 	$L__BB2_26;
	bra.uni 	$L__BB2_9;
$L__BB2_26:
	setp.eq.s32 	%p16, %r11, 0;
	@%p16 bra 	$L__BB2_59;
	and.b32  	%r31, %r43, 3;
	setp.lt.u32 	%p17, %r11, 4;
	@%p17 bra 	$L__BB2_37;
	shl.b32 	%r88, %r197, 7;
	add.s32 	%r32, %r88, %r4;
	setp.ge.s32 	%p18, %r32, %r2;
	@%p18 bra 	$L__BB2_30;
	mul.wide.s32 	%rd46, %r32, 4;
	add.s64 	%rd47, %rd13, %rd46;
	add.s64 	%rd48, %rd14, %rd46;
	ld.global.u32 	%r89, [%rd47];
	ld.global.u32 	%r90, [%rd48];
	mad.lo.s32 	%r91, %r89, %r44, %r90;
	cvt.rn.f64.s32 	%fd9, %r91;
	cvt.rzi.s32.f64 	%r92, %fd9;
	add.s64 	%rd49, %rd15, %rd46;
	st.global.u32 	[%rd49], %r92;
$L__BB2_30:
	add.s32 	%r33, %r32, 128;
	setp.ge.s32 	%p19, %r33, %r2;
	@%p19 bra 	$L__BB2_32;
	mul.wide.s32 	%rd50, %r33, 4;
	add.s64 	%rd51, %rd13, %rd50;
	add.s64 	%rd52, %rd14, %rd50;
	ld.global.u32 	%r93, [%rd51];
	ld.global.u32 	%r94, [%rd52];
	mad.lo.s32 	%r95, %r93, %r44, %r94;
	cvt.rn.f64.s32 	%fd10, %r95;
	cvt.rzi.s32.f64 	%r96, %fd10;
	add.s64 	%rd53, %rd15, %rd50;
	st.global.u32 	[%rd53], %r96;
$L__BB2_32:
	add.s32 	%r34, %r32, 256;
	setp.ge.s32 	%p20, %r34, %r2;
	@%p20 bra 	$L__BB2_34;
	mul.wide.s32 	%rd54, %r34, 4;
	add.s64 	%rd55, %rd13, %rd54;
	add.s64 	%rd56, %rd14, %rd54;
	ld.global.u32 	%r97, [%rd55];
	ld.global.u32 	%r98, [%rd56];
	mad.lo.s32 	%r99, %r97, %r44, %r98;
	cvt.rn.f64.s32 	%fd11, %r99;
	cvt.rzi.s32.f64 	%r100, %fd11;
	add.s64 	%rd57, %rd15, %rd54;
	st.global.u32 	[%rd57], %r100;
$L__BB2_34:
	add.s32 	%r35, %r32, 384;
	setp.ge.s32 	%p21, %r35, %r2;
	@%p21 bra 	$L__BB2_36;
	mul.wide.s32 	%rd58, %r35, 4;
	add.s64 	%rd59, %rd13, %rd58;
	add.s64 	%rd60, %rd14, %rd58;
	ld.global.u32 	%r101, [%rd59];
	ld.global.u32 	%r102, [%rd60];
	mad.lo.s32 	%r103, %r101, %r44, %r102;
	cvt.rn.f64.s32 	%fd12, %r103;
	cvt.rzi.s32.f64 	%r104, %fd12;
	add.s64 	%rd61, %rd15, %rd58;
	st.global.u32 	[%rd61], %r104;
$L__BB2_36:
	add.s32 	%r197, %r197, 4;
$L__BB2_37:
	setp.eq.s32 	%p22, %r31, 0;
	@%p22 bra 	$L__BB2_59;
	setp.eq.s32 	%p23, %r31, 1;
	@%p23 bra 	$L__BB2_44;
	shl.b32 	%r105, %r197, 7;
	add.s32 	%r38, %r105, %r4;
	setp.ge.s32 	%p24, %r38, %r2;
	@%p24 bra 	$L__BB2_41;
	mul.wide.s32 	%rd62, %r38, 4;
	add.s64 	%rd63, %rd13, %rd62;
	add.s64 	%rd64, %rd14, %rd62;
	ld.global.u32 	%r106, [%rd63];
	ld.global.u32 	%r107, [%rd64];
	mad.lo.s32 	%r108, %r106, %r44, %r107;
	cvt.rn.f64.s32 	%fd13, %r108;
	cvt.rzi.s32.f64 	%r109, %fd13;
	add.s64 	%rd65, %rd15, %rd62;
	st.global.u32 	[%rd65], %r109;
$L__BB2_41:
	add.s32 	%r39, %r38, 128;
	setp.ge.s32 	%p25, %r39, %r2;
	@%p25 bra 	$L__BB2_43;
	mul.wide.s32 	%rd66, %r39, 4;
	add.s64 	%rd67, %rd13, %rd66;
	add.s64 	%rd68, %rd14, %rd66;
	ld.global.u32 	%r110, [%rd67];
	ld.global.u32 	%r111, [%rd68];
	mad.lo.s32 	%r112, %r110, %r44, %r111;
	cvt.rn.f64.s32 	%fd14, %r112;
	cvt.rzi.s32.f64 	%r113, %fd14;
	add.s64 	%rd69, %rd15, %rd66;
	st.global.u32 	[%rd69], %r113;
$L__BB2_43:
	add.s32 	%r197, %r197, 2;
$L__BB2_44:
	and.b32  	%r114, %r43, 1;
	setp.eq.b32 	%p26, %r114, 1;
	not.pred 	%p27, %p26;
	@%p27 bra 	$L__BB2_59;
	shl.b32 	%r115, %r197, 7;
	add.s32 	%r42, %r115, %r4;
	setp.ge.s32 	%p28, %r42, %r2;
	@%p28 bra 	$L__BB2_59;
	mul.wide.s32 	%rd70, %r42, 4;
	add.s64 	%rd71, %rd13, %rd70;
	add.s64 	%rd72, %rd14, %rd70;
	ld.global.u32 	%r116, [%rd71];
	ld.global.u32 	%r117, [%rd72];
	mad.lo.s32 	%r118, %r116, %r44, %r117;
	cvt.rn.f64.s32 	%fd15, %r118;
	cvt.rzi.s32.f64 	%r119, %fd15;
	add.s64 	%rd73, %rd15, %rd70;
	st.global.u32 	[%rd73], %r119;
	bra.uni 	$L__BB2_59;
$L__BB2_47:
	setp.lt.s32 	%p29, %r43, 1;
	@%p29 bra 	$L__BB2_59;
	setp.lt.u32 	%p30, %r43, 8;
	mov.b32 	%r195, 0;
	@%p30 bra 	$L__BB2_51;
	and.b32  	%r195, %r43, 2147483640;
	neg.s32 	%r192, %r195;
	mul.wide.u32 	%rd74, %r4, 4;
	add.s64 	%rd16, %rd1, %rd74;
	add.s64 	%rd75, %rd102, 1536;
	add.s64 	%rd18, %rd2, %rd75;
	add.s32 	%r191, %r4, 128;
	add.s64 	%rd19, %rd3, %rd75;
	add.s64 	%rd20, %rd1, %rd75;
$L__BB2_50:
	.pragma "nounroll";
	mul.wide.s32 	%rd76, %r191, 4;
	add.s64 	%rd77, %rd18, %rd76;
	add.s64 	%rd78, %rd19, %rd76;
	add.s64 	%rd79, %rd20, %rd76;
	cvta.to.global.u64 	%rd80, %rd26;
	mul.wide.u32 	%rd81, %r4, 4;
	add.s64 	%rd82, %rd80, %rd81;
	add.s64 	%rd83, %rd82, %rd102;
	cvta.to.global.u64 	%rd84, %rd28;
	add.s64 	%rd85, %rd84, %rd81;
	add.s64 	%rd86, %rd85, %rd102;
	ld.global.u32 	%r122, [%rd83];
	ld.global.u32 	%r123, [%rd86];
	mad.lo.s32 	%r124, %r122, %r44, %r123;
	cvt.rn.f64.s32 	%fd16, %r124;
	cvt.rzi.s32.f64 	%r125, %fd16;
	add.s64 	%rd87, %rd16, %rd102;
	st.global.u32 	[%rd87], %r125;
	ld.global.u32 	%r126, [%rd77+-1536];
	ld.global.u32 	%r127, [%rd78+-1536];
	mad.lo.s32 	%r128, %r126, %r44, %r127;
	cvt.rn.f64.s32 	%fd17, %r128;
	cvt.rzi.s32.f64 	%r129, %fd17;
	st.global.u32 	[%rd79+-1536], %r129;
	ld.global.u32 	%r130, [%rd77+-1024];
	ld.global.u32 	%r131, [%rd78+-1024];
	mad.lo.s32 	%r132, %r130, %r44, %r131;
	cvt.rn.f64.s32 	%fd18, %r132;
	cvt.rzi.s32.f64 	%r133, %fd18;
	st.global.u32 	[%rd79+-1024], %r133;
	ld.global.u32 	%r134, [%rd77+-512];
	ld.global.u32 	%r135, [%rd78+-512];
	mad.lo.s32 	%r136, %r134, %r44, %r135;
	cvt.rn.f64.s32 	%fd19, %r136;
	cvt.rzi.s32.f64 	%r137, %fd19;
	st.global.u32 	[%rd79+-512], %r137;
	ld.global.u32 	%r138, [%rd77];
	ld.global.u32 	%r139, [%rd78];
	mad.lo.s32 	%r140, %r138, %r44, %r139;
	cvt.rn.f64.s32 	%fd20, %r140;
	cvt.rzi.s32.f64 	%r141, %fd20;
	st.global.u32 	[%rd79], %r141;
	ld.global.u32 	%r142, [%rd77+512];
	ld.global.u32 	%r143, [%rd78+512];
	mad.lo.s32 	%r144, %r142, %r44, %r143;
	cvt.rn.f64.s32 	%fd21, %r144;
	cvt.rzi.s32.f64 	%r145, %fd21;
	st.global.u32 	[%rd79+512], %r145;
	ld.global.u32 	%r146, [%rd77+1024];
	ld.global.u32 	%r147, [%rd78+1024];
	mad.lo.s32 	%r148, %r146, %r44, %r147;
	cvt.rn.f64.s32 	%fd22, %r148;
	cvt.rzi.s32.f64 	%r149, %fd22;
	st.global.u32 	[%rd79+1024], %r149;
	ld.global.u32 	%r150, [%rd77+1536];
	ld.global.u32 	%r151, [%rd78+1536];
	mad.lo.s32 	%r152, %r150, %r44, %r151;
	cvt.rn.f64.s32 	%fd23, %r152;
	cvt.rzi.s32.f64 	%r153, %fd23;
	st.global.u32 	[%rd79+1536], %r153;
	add.s32 	%r192, %r192, 8;
	add.s64 	%rd102, %rd102, 4096;
	add.s32 	%r191, %r191, 1024;
	setp.eq.s32 	%p31, %r192, 0;
	@%p31 bra 	$L__BB2_51;
	bra.uni 	$L__BB2_50;
$L__BB2_51:
	and.b32  	%r24, %r43, 7;
	setp.eq.s32 	%p32, %r24, 0;
	@%p32 bra 	$L__BB2_59;
	and.b32  	%r25, %r43, 3;
	setp.lt.u32 	%p33, %r24, 4;
	@%p33 bra 	$L__BB2_54;
	shl.b32 	%r154, %r195, 7;
	add.s32 	%r155, %r154, %r4;
	mul.wide.s32 	%rd88, %r155, 4;
	add.s64 	%rd89, %rd13, %rd88;
	add.s64 	%rd90, %rd14, %rd88;
	ld.global.u32 	%r156, [%rd89];
	ld.global.u32 	%r157, [%rd90];
	mad.lo.s32 	%r158, %r156, %r44, %r157;
	cvt.rn.f64.s32 	%fd24, %r158;
	cvt.rzi.s32.f64 	%r159, %fd24;
	add.s64 	%rd91, %rd15, %rd88;
	st.global.u32 	[%rd91], %r159;
	ld.global.u32 	%r160, [%rd89+512];
	ld.global.u32 	%r161, [%rd90+512];
	mad.lo.s32 	%r162, %r160, %r44, %r161;
	cvt.rn.f64.s32 	%fd25, %r162;
	cvt.rzi.s32.f64 	%r163, %fd25;
	st.global.u32 	[%rd91+512], %r163;
	ld.global.u32 	%r164, [%rd89+1024];
	ld.global.u32 	%r165, [%rd90+1024];
	mad.lo.s32 	%r166, %r164, %r44, %r165;
	cvt.rn.f64.s32 	%fd26, %r166;
	cvt.rzi.s32.f64 	%r167, %fd26;
	st.global.u32 	[%rd91+1024], %r167;
	ld.global.u32 	%r168, [%rd89+1536];
	ld.global.u32 	%r169, [%rd90+1536];
	mad.lo.s32 	%r170, %r168, %r44, %r169;
	cvt.rn.f64.s32 	%fd27, %r170;
	cvt.rzi.s32.f64 	%r171, %fd27;
	st.global.u32 	[%rd91+1536], %r171;
	add.s32 	%r195, %r195, 4;
$L__BB2_54:
	setp.eq.s32 	%p34, %r25, 0;
	@%p34 bra 	$L__BB2_59;
	setp.eq.s32 	%p35, %r25, 1;
	@%p35 bra 	$L__BB2_57;
	shl.b32 	%r172, %r195, 7;
	add.s32 	%r173, %r172, %r4;
	mul.wide.s32 	%rd92, %r173, 4;
	add.s64 	%rd93, %rd13, %rd92;
	add.s64 	%rd94, %rd14, %rd92;
	ld.global.u32 	%r174, [%rd93];
	ld.global.u32 	%r175, [%rd94];
	mad.lo.s32 	%r176, %r174, %r44, %r175;
	cvt.rn.f64.s32 	%fd28, %r176;
	cvt.rzi.s32.f64 	%r177, %fd28;
	add.s64 	%rd95, %rd15, %rd92;
	st.global.u32 	[%rd95], %r177;
	ld.global.u32 	%r178, [%rd93+512];
	ld.global.u32 	%r179, [%rd94+512];
	mad.lo.s32 	%r180, %r178, %r44, %r179;
	cvt.rn.f64.s32 	%fd29, %r180;
	cvt.rzi.s32.f64 	%r181, %fd29;
	st.global.u32 	[%rd95+512], %r181;
	add.s32 	%r195, %r195, 2;
$L__BB2_57:
	and.b32  	%r182, %r43, 1;
	setp.eq.b32 	%p36, %r182, 1;
	not.pred 	%p37, %p36;
	@%p37 bra 	$L__BB2_59;
	shl.b32 	%r183, %r195, 7;
	add.s32 	%r184, %r183, %r4;
	mul.wide.s32 	%rd96, %r184, 4;
	add.s64 	%rd97, %rd13, %rd96;
	add.s64 	%rd98, %rd14, %rd96;
	ld.global.u32 	%r185, [%rd97];
	ld.global.u32 	%r186, [%rd98];
	mad.lo.s32 	%r187, %r185, %r44, %r186;
	cvt.rn.f64.s32 	%fd30, %r187;
	cvt.rzi.s32.f64 	%r188, %fd30;
	add.s64 	%rd99, %rd15, %rd96;
	st.global.u32 	[%rd99], %r188;
$L__BB2_59:
	ret;

}


// ===== COMPILED SASS (sm_100) =====

	.target	sm_100

	.elftype	@"ET_EXEC"


//--------------------- .note.nv.tkinfo           --------------------------
	.section	.note.nv.tkinfo,"",@"SHT_NOTE"
	.sectionflags	@"SHF_NOTE_NV_TKINFO"
	.tkinfo
        /*0018*/ 	.word	0x00000002
        /*0030*/ 	.string	""
        /*0030*/ 	.string	"ptxas"
        /*0030*/ 	.string	"Cuda compilation tools, release 13.0, V13.0.88"
        /*0030*/ 	.string	"Build cuda_13.0.r13.0/compiler.36424714_0"
        /*0030*/ 	.string	"-arch sm_100 -m 64 "



//--------------------- .note.nv.cuinfo           --------------------------
	.section	.note.nv.cuinfo,"",@"SHT_NOTE"
	.sectionflags	@"SHF_NOTE_NV_CUINFO"
        /*0018*/ 	.short	0x0002
        /*001a*/ 	.short	0x0064
        /*001c*/ 	.short	0x0082
	.zero		2


//--------------------- .nv.info                  --------------------------
	.section	.nv.info,"",@"SHT_CUDA_INFO"
	.align	4


	//----- nvinfo : EIATTR_REGCOUNT
	.align		4
        /*0000*/ 	.byte	0x04, 0x2f
        /*0002*/ 	.short	(.L_44 - .L_43)
	.align		4
.L_43:
        /*0004*/ 	.word	index@(_ZN3cub18CUB_300001_SM_10006detail11EmptyKernelIvEEvv)
        /*0008*/ 	.word	0x00000004


	//----- nvinfo : EIATTR_FRAME_SIZE
	.align		4
.L_44:
        /*000c*/ 	.byte	0x04, 0x11
        /*000e*/ 	.short	(.L_46 - .L_45)
	.align		4
.L_45:
        /*0010*/ 	.word	index@(_ZN3cub18CUB_300001_SM_10006detail11EmptyKernelIvEEvv)
        /*0014*/ 	.word	0x00000000


	//----- nvinfo : EIATTR_REGCOUNT
	.align		4
.L_46:
        /*0018*/ 	.byte	0x04, 0x2f
        /*001a*/ 	.short	(.L_48 - .L_47)
	.align		4
.L_47:
        /*001c*/ 	.word	index@(_ZN3cub18CUB_300001_SM_10006detail9transform16transform_kernelINS2_10policy_hubILb1EN4cuda3std3__45tupleIJN6thrust24THRUST_300001_SM_1000_NS6detail15normal_iteratorINSA_10device_ptrIiEEEESF_EEEE10policy1000Ei5saxpySF_JPiSK_EEEvT0_iT1_T2_DpNS2_10kernel_argIT3_EE)
        /*0020*/ 	.word	0x0000001c


	//----- nvinfo : EIATTR_FRAME_SIZE
	.align		4
.L_48:
        /*0024*/ 	.byte	0x04, 0x11
        /*0026*/ 	.short	(.L_50 - .L_49)
	.align		4
.L_49:
        /*0028*/ 	.word	index@(_ZN3cub18CUB_300001_SM_10006detail9transform16transform_kernelINS2_10policy_hubILb1EN4cuda3std3__45tupleIJN6thrust24THRUST_300001_SM_1000_NS6detail15normal_iteratorINSA_10device_ptrIiEEEESF_EEEE10policy1000Ei5saxpySF_JPiSK_EEEvT0_iT1_T2_DpNS2_10kernel_argIT3_EE)
        /*002c*/ 	.word	0x00000000


	//----- nvinfo : EIATTR_REGCOUNT
	.align		4
.L_50:
        /*0030*/ 	.byte	0x04, 0x2f
        /*0032*/ 	.short	(.L_52 - .L_51)
	.align		4
.L_51:
        /*0034*/ 	.word	index@(_ZN3cub18CUB_300001_SM_10006detail9transform16transform_kernelINS2_10policy_hubILb1EN4cuda3std3__45tupleIJN6thrust24THRUST_300001_SM_1000_NS6detail15normal_iteratorINSA_10device_ptrIiEEEESF_EEEE10policy1000El5saxpySF_JPiSK_EEEvT0_iT1_T2_DpNS2_10kernel_argIT3_EE)
        /*0038*/ 	.word	0x00000020


	//----- nvinfo : EIATTR_FRAME_SIZE
	.align		4
.L_52:
        /*003c*/ 	.byte	0x04, 0x11
        /*003e*/ 	.short	(.L_54 - .L_53)
	.align		4
.L_53:
        /*0040*/ 	.word	index@(_ZN3cub18CUB_300001_SM_10006detail9transform16transform_kernelINS2_10policy_hubILb1EN4cuda3std3__45tupleIJN6thrust24THRUST_300001_SM_1000_NS6detail15normal_iteratorINSA_10device_ptrIiEEEESF_EEEE10policy1000El5saxpySF_JPiSK_EEEvT0_iT1_T2_DpNS2_10kernel_argIT3_EE)
        /*0044*/ 	.word	0x00000000


	//----- nvinfo : EIATTR_MIN_STACK_SIZE
	.align		4
.L_54:
        /*0048*/ 	.byte	0x04, 0x12
        /*004a*/ 	.short	(.L_56 - .L_55)
	.align		4
.L_55:
        /*004c*/ 	.word	index@(_ZN3cub18CUB_300001_SM_10006detail9transform16transform_kernelINS2_10policy_hubILb1EN4cuda3std3__45tupleIJN6thrust24THRUST_300001_SM_1000_NS6detail15normal_iteratorINSA_10device_ptrIiEEEESF_EEEE10policy1000El5saxpySF_JPiSK_EEEvT0_iT1_T2_DpNS2_10kernel_argIT3_EE)
        /*0050*/ 	.word	0x00000000


	//----- nvinfo : EIATTR_MIN_STACK_SIZE
	.align		4
.L_56:
        /*0054*/ 	.byte	0x04, 0x12
        /*0056*/ 	.short	(.L_58 - .L_57)
	.align		4
.L_57:
        /*0058*/ 	.word	index@(_ZN3cub18CUB_300001_SM_10006detail9transform16transform_kernelINS2_10policy_hubILb1EN4cuda3std3__45tupleIJN6thrust24THRUST_300001_SM_1000_NS6detail15normal_iteratorINSA_10device_ptrIiEEEESF_EEEE10policy1000Ei5saxpySF_JPiSK_EEEvT0_iT1_T2_DpNS2_10kernel_argIT3_EE)
        /*005c*/ 	.word	0x00000000


	//----- nvinfo : EIATTR_MIN_STACK_SIZE
	.align		4
.L_58:
        /*0060*/ 	.byte	0x04, 0x12
        /*0062*/ 	.short	(.L_60 - .L_59)
	.align		4
.L_59:
        /*0064*/ 	.word	index@(_ZN3cub18CUB_300001_SM_10006detail11EmptyKernelIvEEvv)
        /*0068*/ 	.word	0x00000000
.L_60:


//--------------------- .nv.compat                --------------------------
	.section	.nv.compat,"",@"SHT_CUDA_COMPAT_INFO"
	.align	4
        /*0000*/ 	.byte	0x02, 0x09, 0x00, 0x00, 0x02, 0x02, 0x01, 0x00, 0x02, 0x05, 0x05, 0x00, 0x03, 0x07, 0x01, 0x01
        /*0010*/ 	.byte	0x02, 0x03, 0x00, 0x00, 0x02, 0x06, 0x01, 0x00, 0x04, 0x0b, 0x08, 0x00, 0x09, 0x00, 0x00, 0x00
        /*0020*/ 	.byte	0x00, 0x00, 0x00, 0x00


//--------------------- .nv.info._ZN3cub18CUB_300001_SM_10006detail9transform16transform_kernelINS2_10policy_hubILb1EN4cuda3std3__45tupleIJN6thrust24THRUST_300001_SM_1000_NS6detail15normal_iteratorINSA_10device_ptrIiEEEESF_EEEE10policy1000El5saxpySF_JPiSK_EEEvT0_iT1_T2_DpNS2_10kernel_argIT3_EE --------------------------
	.section	.nv.info._ZN3cub18CUB_300001_SM_10006detail9transform16transform_kernelINS2_10policy_hubILb1EN4cuda3std3__45tupleIJN6thrust24THRUST_300001_SM_1000_NS6detail15normal_iteratorINSA_10device_ptrIiEEEESF_EEEE10policy1000El5saxpySF_JPiSK_EEEvT0_iT1_T2_DpNS2_10kernel_argIT3_EE,"",@"SHT_CUDA_INFO"
	.sectionflags	@""
	.align	4


	//----- nvinfo : EIATTR_CUDA_API_VERSION
	.align		4
        /*0000*/ 	.byte	0x04, 0x37
        /*0002*/ 	.short	(.L_62 - .L_61)
.L_61:
        /*0004*/ 	.word	0x00000082


	//----- nvinfo : EIATTR_KPARAM_INFO
	.align		4
.L_62:
        /*0008*/ 	.byte	0x04, 0x17
        /*000a*/ 	.short	(.L_64 - .L_63)
.L_63:
        /*000c*/ 	.word	0x00000000
        /*0010*/ 	.short	0x0005
        /*0012*/ 	.short	0x0028
        /*0014*/ 	.byte	0x00, 0xf0, 0x41, 0x00


	//----- nvinfo : EIATTR_KPARAM_INFO
	.align		4
.L_64:
        /*0018*/ 	.byte	0x04, 0x17
        /*001a*/ 	.short	(.L_66 - .L_65)
.L_65:
        /*001c*/ 	.word	0x00000000
        /*0020*/ 	.short	0x0004
        /*0022*/ 	.short	0x0018
        /*0024*/ 	.byte	0x00, 0xf0, 0x41, 0x00


	//----- nvinfo : EIATTR_KPARAM_INFO
	.align		4
.L_66:
        /*0028*/ 	.byte	0x04, 0x17
        /*002a*/ 	.short	(.L_68 - .L_67)
.L_67:
        /*002c*/ 	.word	0x00000000
        /*0030*/ 	.short	0x0003
        /*0032*/ 	.short	0x0010
        /*0034*/ 	.byte	0x00, 0xf0, 0x21, 0x00


	//----- nvinfo : EIATTR_KPARAM_INFO
	.align		4
.L_68:
        /*0038*/ 	.byte	0x04, 0x17
        /*003a*/ 	.short	(.L_70 - .L_69)
.L_69:
        /*003c*/ 	.word	0x00000000
        /*0040*/ 	.short	0x0002
        /*0042*/ 	.short	0x000c
        /*0044*/ 	.byte	0x00, 0xf0, 0x11, 0x00


	//----- nvinfo : EIATTR_KPARAM_INFO
	.align		4
.L_70:
        /*0048*/ 	.byte	0x04, 0x17
        /*004a*/ 	.short	(.L_72 - .L_71)
.L_71:
        /*004c*/ 	.word	0x00000000
        /*0050*/ 	.short	0x0001
        /*0052*/ 	.short	0x0008
        /*0054*/ 	.byte	0x00, 0xf0, 0x11, 0x00


	//----- nvinfo : EIATTR_KPARAM_INFO
	.align		4
.L_72:
        /*0058*/ 	.byte	0x04, 0x17
        /*005a*/ 	.short	(.L_74 - .L_73)
.L_73:
        /*005c*/ 	.word	0x00000000
        /*0060*/ 	.short	0x0000
        /*0062*/ 	.short	0x0000
        /*0064*/ 	.byte	0x00, 0xf0, 0x21, 0x00


	//----- nvinfo : EIATTR_SPARSE_MMA_MASK
	.align		4
.L_74:
        /*0068*/ 	.byte	0x03, 0x50
        /*006a*/ 	.short	0x0000


	//----- nvinfo : EIATTR_MAXREG_COUNT
	.align		4
        /*006c*/ 	.byte	0x03, 0x1b
        /*006e*/ 	.short	0x00ff


	//----- nvinfo : EIATTR_MERCURY_ISA_VERSION
	.align		4
        /*0070*/ 	.byte	0x03, 0x5f
        /*0072*/ 	.short	0x0101


	//----- nvinfo : EIATTR_VRC_CTA_INIT_COUNT
	.align		4
        /*0074*/ 	.byte	0x02, 0x4a
	.zero		1
	.zero		1


	//----- nvinfo : EIATTR_EXIT_INSTR_OFFSETS
	.align		4
        /*0078*/ 	.byte	0x04, 0x1c
        /*007a*/ 	.short	(.L_76 - .L_75)


	//   ....[0]....
.L_75:
        /*007c*/ 	.word	0x000003e0


	//   ....[1]....
        /*0080*/ 	.word	0x00000e90


	//   ....[2]....
        /*0084*/ 	.word	0x00001200


	//   ....[3]....
        /*0088*/ 	.word	0x000013e0


	//   ....[4]....
        /*008c*/ 	.word	0x00001410


	//   ....[5]....
        /*0090*/ 	.word	0x000014c0


	//   ....[6]....
        /*0094*/ 	.word	0x000014e0


	//   ....[7]....
        /*0098*/ 	.word	0x00001ab0


	//   ....[8]....
        /*009c*/ 	.word	0x00001ce0


	//   ....[9]....
        /*00a0*/ 	.word	0x00001e50


	//   ....[10]....
        /*00a4*/ 	.word	0x00001f10


	//----- nvinfo : EIATTR_MAX_THREADS
	.align		4
.L_76:
        /*00a8*/ 	.byte	0x04, 0x05
        /*00aa*/ 	.short	(.L_78 - .L_77)
.L_77:
        /*00ac*/ 	.word	0x00000080
        /*00b0*/ 	.word	0x00000001
        /*00b4*/ 	.word	0x00000001


	//----- nvinfo : EIATTR_CRS_STACK_SIZE
	.align		4
.L_78:
        /*00b8*/ 	.byte	0x04, 0x1e
        /*00ba*/ 	.short	(.L_80 - .L_79)
.L_79:
        /*00bc*/ 	.word	0x00000000


	//----- nvinfo : EIATTR_CBANK_PARAM_SIZE
	.align		4
.L_80:
        /*00c0*/ 	.byte	0x03, 0x19
        /*00c2*/ 	.short	0x0038


	//----- nvinfo : EIATTR_PARAM_CBANK
	.align		4
        /*00c4*/ 	.byte	0x04, 0x0a
        /*00c6*/ 	.short	(.L_82 - .L_81)
	.align		4
.L_81:
        /*00c8*/ 	.word	index@(.nv.constant0._ZN3cub18CUB_300001_SM_10006detail9transform16transform_kernelINS2_10policy_hubILb1EN4cuda3std3__45tupleIJN6thrust24THRUST_300001_SM_1000_NS6detail15normal_iteratorINSA_10device_ptrIiEEEESF_EEEE10policy1000El5saxpySF_JPiSK_EEEvT0_iT1_T2_DpNS2_10kernel_argIT3_EE)
        /*00cc*/ 	.short	0x0380
        /*00ce*/ 	.short	0x0038


	//----- nvinfo : EIATTR_SW_WAR
	.align		4
.L_82:
        /*00d0*/ 	.byte	0x04, 0x36
        /*00d2*/ 	.short	(.L_84 - .L_83)
.L_83:
        /*00d4*/ 	.word	0x00000008
.L_84:


//--------------------- .nv.info._ZN3cub18CUB_300001_SM_10006detail9transform16transform_kernelINS2_10policy_hubILb1EN4cuda3std3__45tupleIJN6thrust24THRUST_300001_SM_1000_NS6detail15normal_iteratorINSA_10device_ptrIiEEEESF_EEEE10policy1000Ei5saxpySF_JPiSK_EEEvT0_iT1_T2_DpNS2_10kernel_argIT3_EE --------------------------
	.section	.nv.info._ZN3cub18CUB_300001_SM_10006detail9transform16transform_kernelINS2_10policy_hubILb1EN4cuda3std3__45tupleIJN6thrust24THRUST_300001_SM_1000_NS6detail15normal_iteratorINSA_10device_ptrIiEEEESF_EEEE10policy1000Ei5saxpySF_JPiSK_EEEvT0_iT1_T2_DpNS2_10kernel_argIT3_EE,"",@"SHT_CUDA_INFO"
	.sectionflags	@""
	.align	4


	//----- nvinfo : EIATTR_CUDA_API_VERSION
	.align		4
        /*0000*/ 	.byte	0x04, 0x37
        /*0002*/ 	.short	(.L_86 - .L_85)
.L_85:
        /*0004*/ 	.word	0x00000082


	//----- nvinfo : EIATTR_KPARAM_INFO
	.align		4
.L_86:
        /*0008*/ 	.byte	0x04, 0x17
        /*000a*/ 	.short	(.L_88 - .L_87)
.L_87:
        /*000c*/ 	.word	0x00000000
        /*0010*/ 	.short	0x0005
        /*0012*/ 	.short	0x0028
        /*0014*/ 	.byte	0x00, 0xf0, 0x41, 0x00


	//----- nvinfo : EIATTR_KPARAM_INFO
	.align		4
.L_88:
        /*0018*/ 	.byte	0x04, 0x17
        /*001a*/ 	.short	(.L_90 - .L_89)
.L_89:
        /*001c*/ 	.word	0x00000000
        /*0020*/ 	.short	0x0004
        /*0022*/ 	.short	0x0018
        /*0024*/ 	.byte	0x00, 0xf0, 0x41, 0x00


	//----- nvinfo : EIATTR_KPARAM_INFO
	.align		4
.L_90:
        /*0028*/ 	.byte	0x04, 0x17
        /*002a*/ 	.short	(.L_92 - .L_91)
.L_91:
        /*002c*/ 	.word	0x00000000
        /*0030*/ 	.short	0x0003
        /*0032*/ 	.short	0x0010
        /*0034*/ 	.byte	0x00, 0xf0, 0x21, 0x00


	//----- nvinfo : EIATTR_KPARAM_INFO
	.align		4
.L_92:
        /*0038*/ 	.byte	0x04, 0x17
        /*003a*/ 	.short	(.L_94 - .L_93)
.L_93:
        /*003c*/ 	.word	0x00000000
        /*0040*/ 	.short	0x0002
        /*0042*/ 	.short	0x0008
        /*0044*/ 	.byte	0x00, 0xf0, 0x11, 0x00


	//----- nvinfo : EIATTR_KPARAM_INFO
	.align		4
.L_94:
        /*0048*/ 	.byte	0x04, 0x17
        /*004a*/ 	.short	(.L_96 - .L_95)
.L_95:
        /*004c*/ 	.word	0x00000000
        /*0050*/ 	.short	0x0001
        /*0052*/ 	.short	0x0004
        /*0054*/ 	.byte	0x00, 0xf0, 0x11, 0x00


	//----- nvinfo : EIATTR_KPARAM_INFO
	.align		4
.L_96:
        /*0058*/ 	.byte	0x04, 0x17
        /*005a*/ 	.short	(.L_98 - .L_97)
.L_97:
        /*005c*/ 	.word	0x00000000
        /*0060*/ 	.short	0x0000
        /*0062*/ 	.short	0x0000
        /*0064*/ 	.byte	0x00, 0xf0, 0x11, 0x00


	//----- nvinfo : EIATTR_SPARSE_MMA_MASK
	.align		4
.L_98:
        /*0068*/ 	.byte	0x03, 0x50
        /*006a*/ 	.short	0x0000


	//----- nvinfo : EIATTR_MAXREG_COUNT
	.align		4
        /*006c*/ 	.byte	0x03, 0x1b
        /*006e*/ 	.short	0x00ff


	//----- nvinfo : EIATTR_MERCURY_ISA_VERSION
	.align		4
        /*0070*/ 	.byte	0x03, 0x5f
        /*0072*/ 	.short	0x0101


	//----- nvinfo : EIATTR_VRC_CTA_INIT_COUNT
	.align		4
        /*0074*/ 	.byte	0x02, 0x4a
	.zero		1
	.zero		1


	//----- nvinfo : EIATTR_EXIT_INSTR_OFFSETS
	.align		4
        /*0078*/ 	.byte	0x04, 0x1c
        /*007a*/ 	.short	(.L_100 - .L_99)


	//   ....[0]....
.L_99:
        /*007c*/ 	.word	0x000002f0


	//   ....[1]....
        /*0080*/ 	.word	0x00000900


	//   ....[2]....
        /*0084*/ 	.word	0x00000be0


	//   ....[3]....
        /*0088*/ 	.word	0x00000d60


	//   ....[4]....
        /*008c*/ 	.word	0x00000e30


	//   ....[5]....
        /*0090*/ 	.word	0x00000e60


	//   ....[6]....
        /*0094*/ 	.word	0x000014e0


	//   ....[7]....
        /*0098*/ 	.word	0x00001890


	//   ....[8]....
        /*009c*/ 	.word	0x00001a90


	//   ....[9]....
        /*00a0*/ 	.word	0x00001ac0


	//   ....[10]....
        /*00a4*/ 	.word	0x00001b80


	//----- nvinfo : EIATTR_MAX_THREADS
	.align		4
.L_100:
        /*00a8*/ 	.byte	0x04, 0x05
        /*00aa*/ 	.short	(.L_102 - .L_101)
.L_101:
        /*00ac*/ 	.word	0x00000080
        /*00b0*/ 	.word	0x00000001
        /*00b4*/ 	.word	0x00000001


	//----- nvinfo : EIATTR_CRS_STACK_SIZE
	.align		4
.L_102:
        /*00b8*/ 	.byte	0x04, 0x1e
        /*00ba*/ 	.short	(.L_104 - .L_103)
.L_103:
        /*00bc*/ 	.word	0x00000000


	//----- nvinfo : EIATTR_CBANK_PARAM_SIZE
	.align		4
.L_104:
        /*00c0*/ 	.byte	0x03, 0x19
        /*00c2*/ 	.short	0x0038


	//----- nvinfo : EIATTR_PARAM_CBANK
	.align		4
        /*00c4*/ 	.byte	0x04, 0x0a
        /*00c6*/ 	.short	(.L_106 - .L_105)
	.align		4
.L_105:
        /*00c8*/ 	.word	index@(.nv.constant0._ZN3cub18CUB_300001_SM_10006detail9transform16transform_kernelINS2_10policy_hubILb1EN4cuda3std3__45tupleIJN6thrust24THRUST_300001_SM_1000_NS6detail15normal_iteratorINSA_10device_ptrIiEEEESF_EEEE10policy1000Ei5saxpySF_JPiSK_EEEvT0_iT1_T2_DpNS2_10kernel_argIT3_EE)
        /*00cc*/ 	.short	0x0380
        /*00ce*/ 	.short	0x0038


	//----- nvinfo : EIATTR_SW_WAR
	.align		4
.L_106:
        /*00d0*/ 	.byte	0x04, 0x36
        /*00d2*/ 	.short	(.L_108 - .L_107)
.L_107:
        /*00d4*/ 	.word	0x00000008
.L_108:


//--------------------- .nv.info._ZN3cub18CUB_300001_SM_10006detail11EmptyKernelIvEEvv --------------------------
	.section	.nv.info._ZN3cub18CUB_300001_SM_10006detail11EmptyKernelIvEEvv,"",@"SHT_CUDA_INFO"
	.sectionflags	@""
	.align	4


	//----- nvinfo : EIATTR_CUDA_API_VERSION
	.align		4
        /*0000*/ 	.byte	0x04, 0x37
        /*0002*/ 	.short	(.L_110 - .L_109)
.L_109:
        /*0004*/ 	.word	0x00000082


	//----- nvinfo : EIATTR_SPARSE_MMA_MASK
	.align		4
.L_110:
        /*0008*/ 	.byte	0x03, 0x50
        /*000a*/ 	.short	0x0000


	//----- nvinfo : EIATTR_MAXREG_COUNT
	.align		4
        /*000c*/ 	.byte	0x03, 0x1b
        /*000e*/ 	.short	0x00ff


	//----- nvinfo : EIATTR_MERCURY_ISA_VERSION
	.align		4
        /*0010*/ 	.byte	0x03, 0x5f
        /*0012*/ 	.short	0x0101


	//----- nvinfo : EIATTR_VRC_CTA_INIT_COUNT
	.align		4
        /*0014*/ 	.byte	0x02, 0x4a
	.zero		1
	.zero		1


	//----- nvinfo : EIATTR_EXIT_INSTR_OFFSETS
	.align		4
        /*0018*/ 	.byte	0x04, 0x1c
        /*001a*/ 	.short	(.L_112 - .L_111)


	//   ....[0]....
.L_111:
        /*001c*/ 	.word	0x00000010


	//----- nvinfo : EIATTR_SW_WAR
	.align		4
.L_112:
        /*0020*/ 	.byte	0x04, 0x36
        /*0022*/ 	.short	(.L_114 - .L_113)
.L_113:
        /*0024*/ 	.word	0x00000008
.L_114:


//--------------------- .nv.callgraph             --------------------------
	.section	.nv.callgraph,"",@"SHT_CUDA_CALLGRAPH"
	.align	4
	.sectionentsize	8
	.align		4
        /*0000*/ 	.word	0x00000000
	.align		4
        /*0004*/ 	.word	0xffffffff
	.align		4
        /*0008*/ 	.word	0x00000000
	.align		4
        /*000c*/ 	.word	0xfffffffe
	.align		4
        /*0010*/ 	.word	0x00000000
	.align		4
        /*0014*/ 	.word	0xfffffffd
	.align		4
        /*0018*/ 	.word	0x00000000
	.align		4
        /*001c*/ 	.word	0xfffffffc


//--------------------- .nv.constant4             --------------------------
	.section	.nv.constant4,"a",@progbits
	.align	8
	.align		8
.nv.constant4:
        /*0000*/ 	.dword	_ZN30_INTERNAL_53e46fed_4_k_cu_main4cuda3std3__45__cpo5beginE
	.align		8
        /*0008*/ 	.dword	_ZN30_INTERNAL_53e46fed_4_k_cu_main4cuda3std3__45__cpo3endE
	.align		8
        /*0010*/ 	.dword	_ZN30_INTERNAL_53e46fed_4_k_cu_main4cuda3std3__45__cpo6cbeginE
	.align		8
        /*0018*/ 	.dword	_ZN30_INTERNAL_53e46fed_4_k_cu_main4cuda3std3__45__cpo4cendE
	.align		8
        /*0020*/ 	.dword	_ZN30_INTERNAL_53e46fed_4_k_cu_main4cuda3std3__45__cpo6rbeginE
	.align		8
        /*0028*/ 	.dword	_ZN30_INTERNAL_53e46fed_4_k_cu_main4cuda3std3__45__cpo4rendE
	.align		8
        /*0030*/ 	.dword	_ZN30_INTERNAL_53e46fed_4_k_cu_main4cuda3std3__45__cpo7crbeginE
	.align		8
        /*0038*/ 	.dword	_ZN30_INTERNAL_53e46fed_4_k_cu_main4cuda3std3__45__cpo5crendE
	.align		8
        /*0040*/ 	.dword	_ZN30_INTERNAL_53e46fed_4_k_cu_main4cuda3std3__432_GLOBAL__N__53e46fed_4_k_cu_main6ignoreE
	.align		8
        /*0048*/ 	.dword	_ZN30_INTERNAL_53e46fed_4_k_cu_main4cuda3std3__419piecewise_constructE
	.align		8
        /*0050*/ 	.dword	_ZN30_INTERNAL_53e46fed_4_k_cu_main4cuda3std3__48in_placeE
	.align		8
        /*0058*/ 	.dword	_ZN30_INTERNAL_53e46fed_4_k_cu_main4cuda3std3__420unreachable_sentinelE
	.align		8
        /*0060*/ 	.dword	_ZN30_INTERNAL_53e46fed_4_k_cu_main4cuda3std3__47nulloptE
	.align		8
        /*0068*/ 	.dword	_ZN30_INTERNAL_53e46fed_4_k_cu_main4cuda3std3__48unexpectE
	.align		8
        /*0070*/ 	.dword	_ZN30_INTERNAL_53e46fed_4_k_cu_main4cuda3std6ranges3__45__cpo4swapE
	.align		8
        /*0078*/ 	.dword	_ZN30_INTERNAL_53e46fed_4_k_cu_main4cuda3std6ranges3__45__cpo9iter_moveE
	.align		8
        /*0080*/ 	.dword	_ZN30_INTERNAL_53e46fed_4_k_cu_main4cuda3std6ranges3__45__cpo5beginE
	.align		8
        /*0088*/ 	.dword	_ZN30_INTERNAL_53e46fed_4_k_cu_main4cuda3std6ranges3__45__cpo3endE
	.align		8
        /*0090*/ 	.dword	_ZN30_INTERNAL_53e46fed_4_k_cu_main4cuda3std6ranges3__45__cpo6cbeginE
	.align		8
        /*0098*/ 	.dword	_ZN30_INTERNAL_53e46fed_4_k_cu_main4cuda3std6ranges3__45__cpo4cendE
	.align		8
        /*00a0*/ 	.dword	_ZN30_INTERNAL_53e46fed_4_k_cu_main4cuda3std6ranges3__45__cpo7advanceE
	.align		8
        /*00a8*/ 	.dword	_ZN30_INTERNAL_53e46fed_4_k_cu_main4cuda3std6ranges3__45__cpo9iter_swapE
	.align		8
        /*00b0*/ 	.dword	_ZN30_INTERNAL_53e46fed_4_k_cu_main4cuda3std6ranges3__45__cpo4nextE
	.align		8
        /*00b8*/ 	.dword	_ZN30_INTERNAL_53e46fed_4_k_cu_main4cuda3std6ranges3__45__cpo4prevE
	.align		8
        /*00c0*/ 	.dword	_ZN30_INTERNAL_53e46fed_4_k_cu_main4cuda3std6ranges3__45__cpo4dataE
	.align		8
        /*00c8*/ 	.dword	_ZN30_INTERNAL_53e46fed_4_k_cu_main4cuda3std6ranges3__45__cpo5cdataE
	.align		8
        /*00d0*/ 	.dword	_ZN30_INTERNAL_53e46fed_4_k_cu_main4cuda3std6ranges3__45__cpo4sizeE
	.align		8
        /*00d8*/ 	.dword	_ZN30_INTERNAL_53e46fed_4_k_cu_main4cuda3std6ranges3__45__cpo5ssizeE
	.align		8
        /*00e0*/ 	.dword	_ZN30_INTERNAL_53e46fed_4_k_cu_main4cuda3std6ranges3__45__cpo8distanceE
	.align		8
        /*00e8*/ 	.dword	_ZN30_INTERNAL_53e46fed_4_k_cu_main6thrust24THRUST_300001_SM_1000_NS8cuda_cub3parE
	.align		8
        /*00f0*/ 	.dword	_ZN30_INTERNAL_53e46fed_4_k_cu_main6thrust24THRUST_300001_SM_1000_NS8cuda_cub10par_nosyncE
	.align		8
        /*00f8*/ 	.dword	_ZN30_INTERNAL_53e46fed_4_k_cu_main6thrust24THRUST_300001_SM_1000_NS6system6detail10sequential3seqE
	.align		8
        /*0100*/ 	.dword	_ZN30_INTERNAL_53e46fed_4_k_cu_main6thrust24THRUST_300001_SM_1000_NS12placeholders2_1E
	.align		8
        /*0108*/ 	.dword	_ZN30_INTERNAL_53e46fed_4_k_cu_main6thrust24THRUST_300001_SM_1000_NS12placeholders2_2E
	.align		8
        /*0110*/ 	.dword	_ZN30_INTERNAL_53e46fed_4_k_cu_main6thrust24THRUST_300001_SM_1000_NS12placeholders2_3E
	.align		8
        /*0118*/ 	.dword	_ZN30_INTERNAL_53e46fed_4_k_cu_main6thrust24THRUST_300001_SM_1000_NS12placeholders2_4E
	.align		8
        /*0120*/ 	.dword	_ZN30_INTERNAL_53e46fed_4_k_cu_main6thrust24THRUST_300001_SM_1000_NS12placeholders2_5E
	.align		8
        /*0128*/ 	.dword	_ZN30_INTERNAL_53e46fed_4_k_cu_main6thrust24THRUST_300001_SM_1000_NS12placeholders2_6E
	.align		8
        /*0130*/ 	.dword	_ZN30_INTERNAL_53e46fed_4_k_cu_main6thrust24THRUST_300001_SM_1000_NS12placeholders2_7E
	.align		8
        /*0138*/ 	.dword	_ZN30_INTERNAL_53e46fed_4_k_cu_main6thrust24THRUST_300001_SM_1000_NS12placeholders2_8E
	.align		8
        /*0140*/ 	.dword	_ZN30_INTERNAL_53e46fed_4_k_cu_main6thrust24THRUST_300001_SM_1000_NS12placeholders2_9E
	.align		8
        /*0148*/ 	.dword	_ZN30_INTERNAL_53e46fed_4_k_cu_main6thrust24THRUST_300001_SM_1000_NS12placeholders3_10E
	.align		8
        /*0150*/ 	.dword	_ZN30_INTERNAL_53e46fed_4_k_cu_main6thrust24THRUST_300001_SM_1000_NS3seqE


//--------------------- .text._ZN3cub18CUB_300001_SM_10006detail9transform16transform_kernelINS2_10policy_hubILb1EN4cuda3std3__45tupleIJN6thrust24THRUST_300001_SM_1000_NS6detail15normal_iteratorINSA_10device_ptrIiEEEESF_EEEE10policy1000El5saxpySF_JPiSK_EEEvT0_iT1_T2_DpNS2_10kernel_argIT3_EE --------------------------
	.section	.text._ZN3cub18CUB_300001_SM_10006detail9transform16transform_kernelINS2_10policy_hubILb1EN4cuda3std3__45tupleIJN6thrust24THRUST_300001_SM_1000_NS6detail15normal_iteratorINSA_10device_ptrIiEEEESF_EEEE10policy1000El5saxpySF_JPiSK_EEEvT0_iT1_T2_DpNS2_10kernel_argIT3_EE,"ax",@progbits
	.align	128
        .global         _ZN3cub18CUB_300001_SM_10006detail9transform16transform_kernelINS2_10policy_hubILb1EN4cuda3std3__45tupleIJN6thrust24THRUST_300001_SM_1000_NS6detail15normal_iteratorINSA_10device_ptrIiEEEESF_EEEE10policy1000El5saxpySF_JPiSK_EEEvT0_iT1_T2_DpNS2_10kernel_argIT3_EE
        .type           _ZN3cub18CUB_300001_SM_10006detail9transform16transform_kernelINS2_10policy_hubILb1EN4cuda3std3__45tupleIJN6thrust24THRUST_300001_SM_1000_NS6detail15normal_iteratorINSA_10device_ptrIiEEEESF_EEEE10policy1000El5saxpySF_JPiSK_EEEvT0_iT1_T2_DpNS2_10kernel_argIT3_EE,@function
        .size           _ZN3cub18CUB_300001_SM_10006detail9transform16transform_kernelINS2_10policy_hubILb1EN4cuda3std3__45tupleIJN6thrust24THRUST_300001_SM_1000_NS6detail15normal_iteratorINSA_10device_ptrIiEEEESF_EEEE10policy1000El5saxpySF_JPiSK_EEEvT0_iT1_T2_DpNS2_10kernel_argIT3_EE,(.L_x_35 - _ZN3cub18CUB_300001_SM_10006detail9transform16transform_kernelINS2_10policy_hubILb1EN4cuda3std3__45tupleIJN6thrust24THRUST_300001_SM_1000_NS6detail15normal_iteratorINSA_10device_ptrIiEEEESF_EEEE10policy1000El5saxpySF_JPiSK_EEEvT0_iT1_T2_DpNS2_10kernel_argIT3_EE)
        .other          _ZN3cub18CUB_300001_SM_10006detail9transform16transform_kernelINS2_10policy_hubILb1EN4cuda3std3__45tupleIJN6thrust24THRUST_300001_SM_1000_NS6detail15normal_iteratorINSA_10device_ptrIiEEEESF_EEEE10policy1000El5saxpySF_JPiSK_EEEvT0_iT1_T2_DpNS2_10kernel_argIT3_EE,@"STO_CUDA_ENTRY STV_DEFAULT"
_ZN3cub18CUB_300001_SM_10006detail9transform16transform_kernelINS2_10policy_hubILb1EN4cuda3std3__45tupleIJN6thrust24THRUST_300001_SM_1000_NS6detail15normal_iteratorINSA_10device_ptrIiEEEESF_EEEE10policy1000El5saxpySF_JPiSK_EEEvT0_iT1_T2_DpNS2_10kernel_argIT3_EE:
.text._ZN3cub18CUB_300001_SM_10006detail9transform16transform_kernelINS2_10policy_hubILb1EN4cuda3std3__45tupleIJN6thrust24THRUST_300001_SM_1000_NS6detail15normal_iteratorINSA_10device_ptrIiEEEESF_EEEE10policy1000El5saxpySF_JPiSK_EEEvT0_iT1_T2_DpNS2_10kernel_argIT3_EE:
[----:B------:R-:W-:Y:S08]  /*0000*/  LDC R1, c[0x0][0x37c] ;  /* 0x0000df00ff017b82 */ /* 0x000ff00000000800 */
[----:B------:R-:W0:Y:S01]  /*0010*/  LDC R8, c[0x0][0x388] ;  /* 0x0000e200ff087b82 */ /* 0x000e220000000800 */
[----:B------:R-:W1:Y:S01]  /*0020*/  LDCU.64 UR6, c[0x0][0x380] ;  /* 0x00007000ff0677ac */ /* 0x000e620008000a00 */
[----:B------:R-:W2:Y:S01]  /*0030*/  S2R R9, SR_TID.X ;  /* 0x0000000000097919 */ /* 0x000ea20000002100 */
[----:B------:R-:W-:Y:S05]  /*0040*/  BSSY.RECONVERGENT B0, `(.L_x_0) ;  /* 0x0000029000007945 */ /* 0x000fea0003800200 */
[----:B------:R-:W3:Y:S01]  /*0050*/  S2UR UR4, SR_CTAID.X ;  /* 0x00000000000479c3 */ /* 0x000ee20000002500 */
[----:B0-----:R-:W-:-:S04]  /*0060*/  SHF.L.U32 R5, R8, 0x7, RZ ;  /* 0x0000000708057819 */ /* 0x001fc800000006ff */
[----:B------:R-:W-:Y:S01]  /*0070*/  SHF.R.S32.HI R0, RZ, 0x1f, R5 ;  /* 0x0000001fff007819 */ /* 0x000fe20000011405 */
[----:B---3--:R-:W-:Y:S01]  /*0080*/  IMAD.WIDE.U32 R2, R5, UR4, RZ ;  /* 0x0000000405027c25 */ /* 0x008fe2000f8e00ff */
[----:B--2---:R-:W-:-:S03]  /*0090*/  SHF.L.U32 R13, R9, 0x7, RZ ;  /* 0x00000007090d7819 */ /* 0x004fc600000006ff */
[----:B------:R-:W-:Y:S01]  /*00a0*/  IMAD R7, R0, UR4, RZ ;  /* 0x0000000400077c24 */ /* 0x000fe2000f8e02ff */
[----:B-1----:R-:W-:-:S03]  /*00b0*/  IADD3 R4, P1, PT, -R2, UR6, RZ ;  /* 0x0000000602047c10 */ /* 0x002fc6000ff3e1ff */
[----:B------:R-:W-:Y:S01]  /*00c0*/  IMAD.IADD R7, R3, 0x1, R7 ;  /* 0x0000000103077824 */ /* 0x000fe200078e0207 */
[----:B------:R-:W-:-:S04]  /*00d0*/  ISETP.LT.U32.AND P0, PT, R4, R5, PT ;  /* 0x000000050400720c */ /* 0x000fc80003f01070 */
[----:B------:R-:W-:-:S04]  /*00e0*/  IADD3.X R11, PT, PT, ~R7, UR7, RZ, P1, !PT ;  /* 0x00000007070b7c10 */ /* 0x000fc80008ffe5ff */
[----:B------:R-:W-:-:S04]  /*00f0*/  ISETP.LT.AND.EX P0, PT, R11, R0, PT, P0 ;  /* 0x000000000b00720c */ /* 0x000fc80003f01300 */
[----:B------:R-:W-:-:S05]  /*0100*/  SEL R0, R4, R5, P0 ;  /* 0x0000000504007207 */ /* 0x000fca0000000000 */
[----:B------:R-:W-:-:S05]  /*0110*/  IMAD.SHL.U32 R4, R0, 0x4, RZ ;  /* 0x0000000400047824 */ /* 0x000fca00078e00ff */
[----:B------:R-:W-:-:S13]  /*0120*/  ISETP.GE.AND P0, PT, R13, R4, PT ;  /* 0x000000040d00720c */ /* 0x000fda0003f06270 */
[----:B------:R-:W-:Y:S05]  /*0130*/  @P0 BRA `(.L_x_1) ;  /* 0x0000000000640947 */ /* 0x000fea0003800000 */
[----:B------:R-:W0:Y:S01]  /*0140*/  LDCU.64 UR4, c[0x0][0x398] ;  /* 0x00007300ff0477ac */ /* 0x000e220008000a00 */
[C---:B------:R-:W-:Y:S01]  /*0150*/  SHF.L.U32 R6, R2.reuse, 0x2, RZ ;  /* 0x0000000202067819 */ /* 0x040fe200000006ff */
[----:B------:R-:W-:Y:S01]  /*0160*/  BSSY.RECONVERGENT B1, `(.L_x_2) ;  /* 0x000000c000017945 */ /* 0x000fe20003800200 */
[----:B------:R-:W-:Y:S01]  /*0170*/  SHF.L.U64.HI R12, R2, 0x2, R7 ;  /* 0x00000002020c7819 */ /* 0x000fe20000010207 */
[----:B------:R-:W-:Y:S01]  /*0180*/  IMAD.MOV.U32 R15, RZ, RZ, R13 ;  /* 0x000000ffff0f7224 */ /* 0x000fe200078e000d */
[----:B0-----:R-:W-:-:S04]  /*0190*/  IADD3 R10, P0, PT, R6, UR4, RZ ;  /* 0x00000004060a7c10 */ /* 0x001fc8000ff1e0ff */
[----:B------:R-:W-:-:S03]  /*01a0*/  IADD3.X R11, PT, PT, R12, UR5, RZ, P0, !PT ;  /* 0x000000050c0b7c10 */ /* 0x000fc600087fe4ff */
[----:B------:R-:W-:-:S07]  /*01b0*/  IMAD.WIDE.U32 R10, R9, 0x80, R10 ;  /* 0x00000080090a7825 */ /* 0x000fce00078e000a */
.L_x_3:
[----:B------:R-:W-:Y:S01]  /*01c0*/  IADD3 R15, PT, PT, R15, 0x4000, RZ ;  /* 0x000040000f0f7810 */ /* 0x000fe20007ffe0ff */
[----:B------:R0:W-:Y:S03]  /*01d0*/  CCTL.E.PF2 [R10] ;  /* 0x000000000a00798f */ /* 0x0001e60000800100 */
[----:B------:R-:W-:Y:S02]  /*01e0*/  ISETP.GE.AND P0, PT, R15, R4, PT ;  /* 0x000000040f00720c */ /* 0x000fe40003f06270 */
[----:B0-----:R-:W-:-:S05]  /*01f0*/  IADD3 R10, P1, PT, R10, 0x4000, RZ ;  /* 0x000040000a0a7810 */ /* 0x001fca0007f3e0ff */
[----:B------:R-:W-:-:S06]  /*0200*/  IMAD.X R11, RZ, RZ, R11, P1 ;  /* 0x000000ffff0b7224 */ /* 0x000fcc00008e060b */
[----:B------:R-:W-:Y:S05]  /*0210*/  @!P0 BRA `(.L_x_3) ;  /* 0xfffffffc00e88947 */ /* 0x000fea000383ffff */
[----:B------:R-:W-:Y:S05]  /*0220*/  BSYNC.RECONVERGENT B1 ;  /* 0x0000000000017941 */ /* 0x000fea0003800200 */
.L_x_2:
[----:B------:R-:W0:Y:S02]  /*0230*/  LDCU.64 UR4, c[0x0][0x3a8] ;  /* 0x00007500ff0477ac */ /* 0x000e240008000a00 */
[----:B0-----:R-:W-:-:S04]  /*0240*/  IADD3 R10, P0, PT, R6, UR4, RZ ;  /* 0x00000004060a7c10 */ /* 0x001fc8000ff1e0ff */
[----:B------:R-:W-:-:S03]  /*0250*/  IADD3.X R11, PT, PT, R12, UR5, RZ, P0, !PT ;  /* 0x000000050c0b7c10 */ /* 0x000fc600087fe4ff */
[----:B------:R-:W-:-:S07]  /*0260*/  IMAD.WIDE.U32 R10, R9, 0x80, R10 ;  /* 0x00000080090a7825 */ /* 0x000fce00078e000a */
.L_x_4:
[----:B------:R-:W-:Y:S01]  /*0270*/  IADD3 R13, PT, PT, R13, 0x4000, RZ ;  /* 0x000040000d0d7810 */ /* 0x000fe20007ffe0ff */
[----:B------:R0:W-:Y:S03]  /*0280*/  CCTL.E.PF2 [R10] ;  /* 0x000000000a00798f */ /* 0x0001e60000800100 */
[----:B------:R-:W-:Y:S02]  /*0290*/  ISETP.GE.AND P0, PT, R13, R4, PT ;  /* 0x000000040d00720c */ /* 0x000fe40003f06270 */
[----:B0-----:R-:W-:-:S05]  /*02a0*/  IADD3 R10, P1, PT, R10, 0x4000, RZ ;  /* 0x000040000a0a7810 */ /* 0x001fca0007f3e0ff */
[----:B------:R-:W-:-:S06]  /*02b0*/  IMAD.X R11, RZ, RZ, R11, P1 ;  /* 0x000000ffff0b7224 */ /* 0x000fcc00008e060b */
[----:B------:R-:W-:Y:S05]  /*02c0*/  @!P0 BRA `(.L_x_4) ;  /* 0xfffffffc00e88947 */ /* 0x000fea000383ffff */
.L_x_1:
[----:B------:R-:W-:Y:S05]  /*02d0*/  BSYNC.RECONVERGENT B0 ;  /* 0x0000000000007941 */ /* 0x000fea0003800200 */
.L_x_0:
[----:B------:R-:W0:Y:S01]  /*02e0*/  LDCU.128 UR8, c[0x0][0x390] ;  /* 0x00007200ff0877ac */ /* 0x000e220008000c00 */
[----:B------:R-:W-:Y:S02]  /*02f0*/  ISETP.NE.AND P0, PT, R5, R0, PT ;  /* 0x000000000500720c */ /* 0x000fe40003f05270 */
[C---:B------:R-:W-:Y:S01]  /*0300*/  SHF.L.U32 R10, R2.reuse, 0x2, RZ ;  /* 0x00000002020a7819 */ /* 0x040fe200000006ff */
[----:B------:R-:W1:Y:S01]  /*0310*/  LDCU.64 UR6, c[0x0][0x3a8] ;  /* 0x00007500ff0677ac */ /* 0x000e620008000a00 */
[----:B------:R-:W-:Y:S02]  /*0320*/  SHF.L.U64.HI R3, R2, 0x2, R7 ;  /* 0x0000000202037819 */ /* 0x000fe40000010207 */
[C---:B------:R-:W-:Y:S01]  /*0330*/  R2UR UR14, R10.reuse ;  /* 0x000000000a0e72ca */ /* 0x040fe200000e0000 */
[----:B------:R-:W2:Y:S01]  /*0340*/  LDCU.64 UR12, c[0x0][0x358] ;  /* 0x00006b00ff0c77ac */ /* 0x000ea20008000a00 */
[----:B------:R-:W-:Y:S02]  /*0350*/  R2UR UR15, R3 ;  /* 0x00000000030f72ca */ /* 0x000fe400000e0000 */
[----:B0-----:R-:W-:-:S02]  /*0360*/  IADD3 R6, P2, PT, R10, UR10, RZ ;  /* 0x0000000a0a067c10 */ /* 0x001fc4000ff5e0ff */
[C---:B------:R-:W-:Y:S02]  /*0370*/  IADD3 R2, P1, PT, R10.reuse, UR8, RZ ;  /* 0x000000080a027c10 */ /* 0x040fe4000ff3e0ff */
[----:B-1----:R-:W-:Y:S02]  /*0380*/  IADD3 R4, P3, PT, R10, UR6, RZ ;  /* 0x000000060a047c10 */ /* 0x002fe4000ff7e0ff */
[C---:B------:R-:W-:Y:S02]  /*0390*/  IADD3.X R7, PT, PT, R3.reuse, UR11, RZ, P2, !PT ;  /* 0x0000000b03077c10 */ /* 0x040fe400097fe4ff */
[C---:B------:R-:W-:Y:S02]  /*03a0*/  IADD3.X R5, PT, PT, R3.reuse, UR7, RZ, P3, !PT ;  /* 0x0000000703057c10 */ /* 0x040fe40009ffe4ff */
[----:B------:R-:W-:Y:S01]  /*03b0*/  IADD3.X R3, PT, PT, R3, UR9, RZ, P1, !PT ;  /* 0x0000000903037c10 */ /* 0x000fe20008ffe4ff */
[----:B--2---:R-:W-:Y:S06]  /*03c0*/  @!P0 BRA `(.L_x_5) ;  /* 0x0000001000408947 */ /* 0x004fec0003800000 */
[----:B------:R-:W-:-:S13]  /*03d0*/  ISETP.GE.AND P0, PT, R8, 0x1, PT ;  /* 0x000000010800780c */ /* 0x000fda0003f06270 */
[----:B------:R-:W-:Y:S05]  /*03e0*/  @!P0 EXIT ;  /* 0x000000000000894d */ /* 0x000fea0003800000 */
[C---:B------:R-:W-:Y:S01]  /*03f0*/  ISETP.GE.U32.AND P0, PT, R8.reuse, 0x8, PT ;  /* 0x000000080800780c */ /* 0x040fe20003f06070 */
[----:B------:R-:W-:Y:S01]  /*0400*/  IMAD.MOV.U32 R16, RZ, RZ, RZ ;  /* 0x000000ffff107224 */ /* 0x000fe200078e00ff */
[----:B------:R-:W-:-:S11]  /*0410*/  LOP3.LUT R18, R8, 0x7, RZ, 0xc0, !PT ;  /* 0x0000000708127812 */ /* 0x000fd600078ec0ff */
[----:B------:R-:W-:Y:S05]  /*0420*/  @!P0 BRA `(.L_x_6) ;  /* 0x0000000800948947 */ /* 0x000fea0003800000 */
[----:B------:R-:W-:-:S13]  /*0430*/  ISETP.GE.AND P0, PT, R9, R0, PT ;  /* 0x000000000900720c */ /* 0x000fda0003f06270 */
[C---:B------:R-:W-:Y:S01]  /*0440*/  @!P0 IMAD.WIDE.U32 R14, R9.reuse, 0x4, R6 ;  /* 0x00000004090e8825 */ /* 0x040fe200078e0006 */
[----:B------:R-:W0:Y:S03]  /*0450*/  @!P0 LDC R20, c[0x0][0x38c] ;  /* 0x0000e300ff148b82 */ /* 0x000e260000000800 */
[C---:B------:R-:W-:Y:S02]  /*0460*/  @!P0 IMAD.WIDE.U32 R16, R9.reuse, 0x4, R4 ;  /* 0x0000000409108825 */ /* 0x040fe400078e0004 */
[----:B------:R-:W0:Y:S04]  /*0470*/  @!P0 LDG.E R14, desc[UR12][R14.64] ;  /* 0x0000000c0e0e8981 */ /* 0x000e28000c1e1900 */
[----:B------:R1:W0:Y:S01]  /*0480*/  @!P0 LDG.E R17, desc[UR12][R16.64] ;  /* 0x0000000c10118981 */ /* 0x000222000c1e1900 */
[C---:B------:R-:W-:Y:S01]  /*0490*/  IADD3 R19, PT, PT, R9.reuse, 0x80, RZ ;  /* 0x0000008009137810 */ /* 0x040fe20007ffe0ff */
[----:B------:R-:W-:-:S03]  /*04a0*/  @!P0 IMAD.WIDE.U32 R22, R9, 0x4, R2 ;  /* 0x0000000409168825 */ /* 0x000fc600078e0002 */
[C---:B------:R-:W-:Y:S01]  /*04b0*/  ISETP.GE.AND P1, PT, R19.reuse, R0, PT ;  /* 0x000000001300720c */ /* 0x040fe20003f26270 */
[----:B------:R-:W-:-:S04]  /*04c0*/  IMAD.WIDE R12, R19, 0x4, R6 ;  /* 0x00000004130c7825 */ /* 0x000fc800078e0206 */
[----:B------:R-:W-:-:S08]  /*04d0*/  IMAD.WIDE R10, R19, 0x4, R4 ;  /* 0x00000004130a7825 */ /* 0x000fd000078e0204 */
[----:B-1----:R-:W1:Y:S01]  /*04e0*/  @!P1 LDC R16, c[0x0][0x38c] ;  /* 0x0000e300ff109b82 */ /* 0x002e620000000800 */
[----:B0-----:R-:W-:-:S06]  /*04f0*/  @!P0 IMAD R20, R14, R20, R17 ;  /* 0x000000140e148224 */ /* 0x001fcc00078e0211 */
[----:B------:R-:W0:Y:S08]  /*0500*/  @!P0 I2F.F64 R20, R20 ;  /* 0x0000001400148312 */ /* 0x000e300000201c00 */
[----:B0-----:R-:W0:Y:S02]  /*0510*/  @!P0 F2I.F64.TRUNC R21, R20 ;  /* 0x0000001400158311 */ /* 0x001e24000030d100 */
[----:B0-----:R0:W-:Y:S04]  /*0520*/  @!P0 STG.E desc[UR12][R22.64], R21 ;  /* 0x0000001516008986 */ /* 0x0011e8000c10190c */
[----:B------:R-:W1:Y:S04]  /*0530*/  @!P1 LDG.E R14, desc[UR12][R12.64] ;  /* 0x0000000c0c0e9981 */ /* 0x000e68000c1e1900 */
[----:B------:R-:W1:Y:S02]  /*0540*/  @!P1 LDG.E R15, desc[UR12][R10.64] ;  /* 0x0000000c0a0f9981 */ /* 0x000e64000c1e1900 */
[----:B-1----:R-:W-:-:S02]  /*0550*/  @!P1 IMAD R16, R14, R16, R15 ;  /* 0x000000100e109224 */ /* 0x002fc400078e020f */
[----:B------:R-:W-:-:S04]  /*0560*/  VIADD R15, R9, 0x100 ;  /* 0x00000100090f7836 */ /* 0x000fc80000000000 */
[----:B------:R-:W1:Y:S01]  /*0570*/  @!P1 I2F.F64 R16, R16 ;  /* 0x0000001000109312 */ /* 0x000e620000201c00 */
[----:B------:R-:W-:Y:S01]  /*0580*/  ISETP.GE.AND P0, PT, R15, R0, PT ;  /* 0x000000000f00720c */ /* 0x000fe20003f06270 */
[----:B------:R-:W-:-:S12]  /*0590*/  IMAD.WIDE R14, R19, 0x4, R2 ;  /* 0x00000004130e7825 */ /* 0x000fd800078e0202 */
[----:B0-----:R-:W0:Y:S01]  /*05a0*/  @!P0 LDC R21, c[0x0][0x38c] ;  /* 0x0000e300ff158b82 */ /* 0x001e220000000800 */
[----:B-1----:R-:W1:Y:S02]  /*05b0*/  @!P1 F2I.F64.TRUNC R17, R16 ;  /* 0x0000001000119311 */ /* 0x002e64000030d100 */
[----:B-1----:R1:W-:Y:S04]  /*05c0*/  @!P1 STG.E desc[UR12][R14.64], R17 ;  /* 0x000000110e009986 */ /* 0x0023e8000c10190c */
[----:B------:R-:W0:Y:S04]  /*05d0*/  @!P0 LDG.E R19, desc[UR12][R12.64+0x200] ;  /* 0x0002000c0c138981 */ /* 0x000e28000c1e1900 */
[----:B------:R-:W0:Y:S02]  /*05e0*/  @!P0 LDG.E R20, desc[UR12][R10.64+0x200] ;  /* 0x0002000c0a148981 */ /* 0x000e24000c1e1900 */
[----:B0-----:R-:W-:Y:S01]  /*05f0*/  @!P0 IMAD R20, R19, R21, R20 ;  /* 0x0000001513148224 */ /* 0x001fe200078e0214 */
[----:B------:R-:W-:-:S04]  /*0600*/  IADD3 R19, PT, PT, R9, 0x180, RZ ;  /* 0x0000018009137810 */ /* 0x000fc80007ffe0ff */
[----:B------:R-:W-:Y:S01]  /*0610*/  ISETP.GE.AND P1, PT, R19, R0, PT ;  /* 0x000000001300720c */ /* 0x000fe20003f26270 */
[----:B------:R-:W0:-:S12]  /*0620*/  @!P0 I2F.F64 R20, R20 ;  /* 0x0000001400148312 */ /* 0x000e180000201c00 */
[----:B------:R-:W2:Y:S01]  /*0630*/  @!P1 LDC R19, c[0x0][0x38c] ;  /* 0x0000e300ff139b82 */ /* 0x000ea20000000800 */
[----:B0-----:R-:W0:Y:S02]  /*0640*/  @!P0 F2I.F64.TRUNC R21, R20 ;  /* 0x0000001400158311 */ /* 0x001e24000030d100 */
[----:B0-----:R0:W-:Y:S04]  /*0650*/  @!P0 STG.E desc[UR12][R14.64+0x200], R21 ;  /* 0x000200150e008986 */ /* 0x0011e8000c10190c */
[----:B------:R-:W2:Y:S04]  /*0660*/  @!P1 LDG.E R16, desc[UR12][R12.64+0x400] ;  /* 0x0004000c0c109981 */ /* 0x000ea8000c1e1900 */
[----:B-1----:R-:W2:Y:S02]  /*0670*/  @!P1 LDG.E R17, desc[UR12][R10.64+0x400] ;  /* 0x0004000c0a119981 */ /* 0x002ea4000c1e1900 */
[----:B--2---:R-:W-:-:S02]  /*0680*/  @!P1 IMAD R16, R16, R19, R17 ;  /* 0x0000001310109224 */ /* 0x004fc400078e0211 */
[----:B------:R-:W-:-:S04]  /*0690*/  VIADD R19, R9, 0x200 ;  /* 0x0000020009137836 */ /* 0x000fc80000000000 */
[----:B------:R-:W1:Y:S01]  /*06a0*/  @!P1 I2F.F64 R16, R16 ;  /* 0x0000001000109312 */ /* 0x000e620000201c00 */
[----:B------:R-:W-:-:S13]  /*06b0*/  ISETP.GE.AND P0, PT, R19, R0, PT ;  /* 0x000000001300720c */ /* 0x000fda0003f06270 */
        /* <DEDUP_REMOVED lines=32> */
[----:B--2---:R-:W-:Y:S01]  /*08c0*/  @!P1 IMAD R17, R16, R19, R17 ;  /* 0x0000001310119224 */ /* 0x004fe200078e0211 */
[----:B------:R-:W-:-:S03]  /*08d0*/  LOP3.LUT R16, R8, 0x7ffffff8, RZ, 0xc0, !PT ;  /* 0x7ffffff808107812 */ /* 0x000fc600078ec0ff */
[----:B------:R-:W1:Y:S01]  /*08e0*/  @!P1 I2F.F64 R22, R17 ;  /* 0x0000001100169312 */ /* 0x000e620000201c00 */
[----:B------:R-:W-:-:S07]  /*08f0*/  ISETP.NE.AND P0, PT, R16, 0x8, PT ;  /* 0x000000081000780c */ /* 0x000fce0003f05270 */
[----:B-1----:R-:W1:Y:S02]  /*0900*/  @!P1 F2I.F64.TRUNC R23, R22 ;  /* 0x0000001600179311 */ /* 0x002e64000030d100 */
[----:B-1----:R0:W-:Y:S04]  /*0910*/  @!P1 STG.E desc[UR12][R14.64+0xc00], R23 ;  /* 0x000c00170e009986 */ /* 0x0021e8000c10190c */
[----:B------:R-:W-:Y:S05]  /*0920*/  @!P0 BRA `(.L_x_6) ;  /* 0x0000000400548947 */ /* 0x000fea0003800000 */
[----:B------:R-:W-:Y:S01]  /*0930*/  IMAD.MOV.U32 R8, RZ, RZ, 0x8 ;  /* 0x00000008ff087424 */ /* 0x000fe200078e00ff */
[----:B------:R-:W1:Y:S06]  /*0940*/  LDCU UR4, c[0x0][0x38c] ;  /* 0x00007180ff0477ac */ /* 0x000e6c0008000800 */
.L_x_9:
[----:B------:R-:W-:-:S04]  /*0950*/  LEA R17, R8, R9, 0x7 ;  /* 0x0000000908117211 */ /* 0x000fc800078e38ff */
[----:B------:R-:W-:-:S13]  /*0960*/  ISETP.GE.AND P0, PT, R17, R0, PT ;  /* 0x000000001100720c */ /* 0x000fda0003f06270 */
[C---:B0-----:R-:W-:Y:S01]  /*0970*/  @!P0 IMAD.WIDE.U32 R20, R17.reuse, 0x4, R6 ;  /* 0x0000000411148825 */ /* 0x041fe200078e0006 */
[----:B------:R-:W0:Y:S03]  /*0980*/  @!P0 LDC R24, c[0x0][0x38c] ;  /* 0x0000e300ff188b82 */ /* 0x000e260000000800 */
[C---:B------:R-:W-:Y:S02]  /*0990*/  @!P0 IMAD.WIDE.U32 R22, R17.reuse, 0x4, R4 ;  /* 0x0000000411168825 */ /* 0x040fe400078e0004 */
[----:B------:R-:W0:Y:S04]  /*09a0*/  @!P0 LDG.E R20, desc[UR12][R20.64] ;  /* 0x0000000c14148981 */ /* 0x000e28000c1e1900 */
[----:B------:R2:W0:Y:S01]  /*09b0*/  @!P0 LDG.E R23, desc[UR12][R22.64] ;  /* 0x0000000c16178981 */ /* 0x000422000c1e1900 */
[----:B------:R-:W-:-:S02]  /*09c0*/  VIADD R15, R17, 0x80 ;  /* 0x00000080110f7836 */ /* 0x000fc40000000000 */
[----:B------:R-:W-:-:S03]  /*09d0*/  @!P0 IMAD.WIDE.U32 R26, R17, 0x4, R2 ;  /* 0x00000004111a8825 */ /* 0x000fc600078e0002 */
[C---:B------:R-:W-:Y:S01]  /*09e0*/  ISETP.GE.AND P1, PT, R15.reuse, R0, PT ;  /* 0x000000000f00720c */ /* 0x040fe20003f26270 */
[----:B------:R-:W-:-:S04]  /*09f0*/  IMAD.WIDE R10, R15, 0x4, R6 ;  /* 0x000000040f0a7825 */ /* 0x000fc800078e0206 */
[----:B------:R-:W-:-:S08]  /*0a00*/  IMAD.WIDE R12, R15, 0x4, R4 ;  /* 0x000000040f0c7825 */ /* 0x000fd000078e0204 */
[----:B--2---:R-:W2:Y:S01]  /*0a10*/  @!P1 LDC R22, c[0x0][0x38c] ;  /* 0x0000e300ff169b82 */ /* 0x004ea20000000800 */
[----:B0-----:R-:W-:-:S06]  /*0a20*/  @!P0 IMAD R24, R20, R24, R23 ;  /* 0x0000001814188224 */ /* 0x001fcc00078e0217 */
[----:B------:R-:W0:Y:S08]  /*0a30*/  @!P0 I2F.F64 R24, R24 ;  /* 0x0000001800188312 */ /* 0x000e300000201c00 */
[----:B0-----:R-:W0:Y:S02]  /*0a40*/  @!P0 F2I.F64.TRUNC R25, R24 ;  /* 0x0000001800198311 */ /* 0x001e24000030d100 */
[----:B0-----:R-:W-:Y:S04]  /*0a50*/  @!P0 STG.E desc[UR12][R26.64], R25 ;  /* 0x000000191a008986 */ /* 0x001fe8000c10190c */
[----:B------:R-:W2:Y:S04]  /*0a60*/  @!P1 LDG.E R14, desc[UR12][R10.64] ;  /* 0x0000000c0a0e9981 */ /* 0x000ea8000c1e1900 */
[----:B------:R-:W2:Y:S02]  /*0a70*/  @!P1 LDG.E R19, desc[UR12][R12.64] ;  /* 0x0000000c0c139981 */ /* 0x000ea4000c1e1900 */
[----:B--2---:R-:W-:Y:S01]  /*0a80*/  @!P1 IMAD R22, R14, R22, R19 ;  /* 0x000000160e169224 */ /* 0x004fe200078e0213 */
[----:B------:R-:W-:Y:S01]  /*0a90*/  IADD3 R19, PT, PT, R17, 0x100, RZ ;  /* 0x0000010011137810 */ /* 0x000fe20007ffe0ff */
[----:B------:R-:W-:-:S03]  /*0aa0*/  IMAD.WIDE R14, R15, 0x4, R2 ;  /* 0x000000040f0e7825 */ /* 0x000fc600078e0202 */
[----:B------:R-:W-:Y:S01]  /*0ab0*/  ISETP.GE.AND P0, PT, R19, R0, PT ;  /* 0x000000001300720c */ /* 0x000fe20003f06270 */
[----:B------:R-:W0:-:S12]  /*0ac0*/  @!P1 I2F.F64 R22, R22 ;  /* 0x0000001600169312 */ /* 0x000e180000201c00 */
[----:B------:R-:W2:Y:S01]  /*0ad0*/  @!P0 LDC R21, c[0x0][0x38c] ;  /* 0x0000e300ff158b82 */ /* 0x000ea20000000800 */
[----:B0-----:R-:W0:Y:S02]  /*0ae0*/  @!P1 F2I.F64.TRUNC R23, R22 ;  /* 0x0000001600179311 */ /* 0x001e24000030d100 */
[----:B0-----:R0:W-:Y:S04]  /*0af0*/  @!P1 STG.E desc[UR12][R14.64], R23 ;  /* 0x000000170e009986 */ /* 0x0011e8000c10190c */
[----:B------:R-:W2:Y:S04]  /*0b00*/  @!P0 LDG.E R19, desc[UR12][R10.64+0x200] ;  /* 0x0002000c0a138981 */ /* 0x000ea8000c1e1900 */
[----:B------:R-:W2:Y:S02]  /*0b10*/  @!P0 LDG.E R20, desc[UR12][R12.64+0x200] ;  /* 0x0002000c0c148981 */ /* 0x000ea4000c1e1900 */
[----:B--2---:R-:W-:Y:S01]  /*0b20*/  @!P0 IMAD R20, R19, R21, R20 ;  /* 0x0000001513148224 */ /* 0x004fe200078e0214 */
[----:B------:R-:W-:-:S04]  /*0b30*/  IADD3 R19, PT, PT, R17, 0x180, RZ ;  /* 0x0000018011137810 */ /* 0x000fc80007ffe0ff */
[----:B------:R-:W-:Y:S01]  /*0b40*/  ISETP.GE.AND P1, PT, R19, R0, PT ;  /* 0x000000001300720c */ /* 0x000fe20003f26270 */
[----:B------:R-:W2:-:S12]  /*0b50*/  @!P0 I2F.F64 R20, R20 ;  /* 0x0000001400148312 */ /* 0x000e980000201c00 */
[----:B0-----:R-:W0:Y:S01]  /*0b60*/  @!P1 LDC R23, c[0x0][0x38c] ;  /* 0x0000e300ff179b82 */ /* 0x001e220000000800 */
[----:B--2---:R-:W2:Y:S02]  /*0b70*/  @!P0 F2I.F64.TRUNC R21, R20 ;  /* 0x0000001400158311 */ /* 0x004ea4000030d100 */
[----:B--2---:R2:W-:Y:S04]  /*0b80*/  @!P0 STG.E desc[UR12][R14.64+0x200], R21 ;  /* 0x000200150e008986 */ /* 0x0045e8000c10190c */
[----:B------:R-:W0:Y:S04]  /*0b90*/  @!P1 LDG.E R19, desc[UR12][R10.64+0x400] ;  /* 0x0004000c0a139981 */ /* 0x000e28000c1e1900 */
[----:B------:R-:W0:Y:S02]  /*0ba0*/  @!P1 LDG.E R22, desc[UR12][R12.64+0x400] ;  /* 0x0004000c0c169981 */ /* 0x000e24000c1e1900 */
[----:B0-----:R-:W-:-:S02]  /*0bb0*/  @!P1 IMAD R22, R19, R23, R22 ;  /* 0x0000001713169224 */ /* 0x001fc400078e0216 */
[----:B------:R-:W-:-:S04]  /*0bc0*/  VIADD R19, R17, 0x200 ;  /* 0x0000020011137836 */ /* 0x000fc80000000000 */
[----:B------:R-:W0:Y:S01]  /*0bd0*/  @!P1 I2F.F64 R22, R22 ;  /* 0x0000001600169312 */ /* 0x000e220000201c00 */
[----:B------:R-:W-:-:S13]  /*0be0*/  ISETP.GE.AND P0, PT, R19, R0, PT ;  /* 0x000000001300720c */ /* 0x000fda0003f06270 */
[----:B--2---:R-:W2:Y:S01]  /*0bf0*/  @!P0 LDC R21, c[0x0][0x38c] ;  /* 0x0000e300ff158b82 */ /* 0x004ea20000000800 */
        /* <DEDUP_REMOVED lines=13> */
[----:B0-----:R-:W-:Y:S01]  /*0cd0*/  @!P1 IMAD R22, R19, R23, R22 ;  /* 0x0000001713169224 */ /* 0x001fe200078e0216 */
[----:B------:R-:W-:-:S04]  /*0ce0*/  IADD3 R19, PT, PT, R17, 0x300, RZ ;  /* 0x0000030011137810 */ /* 0x000fc80007ffe0ff */
[----:B------:R-:W-:Y:S01]  /*0cf0*/  ISETP.GE.AND P0, PT, R19, R0, PT ;  /* 0x000000001300720c */ /* 0x000fe20003f06270 */
[----:B------:R-:W0:-:S12]  /*0d00*/  @!P1 I2F.F64 R22, R22 ;  /* 0x0000001600169312 */ /* 0x000e180000201c00 */
[----:B--2---:R-:W2:Y:S01]  /*0d10*/  @!P0 LDC R21, c[0x0][0x38c] ;  /* 0x0000e300ff158b82 */ /* 0x004ea20000000800 */
[----:B0-----:R-:W0:Y:S02]  /*0d20*/  @!P1 F2I.F64.TRUNC R23, R22 ;  /* 0x0000001600179311 */ /* 0x001e24000030d100 */
[----:B0-----:R0:W-:Y:S04]  /*0d30*/  @!P1 STG.E desc[UR12][R14.64+0x800], R23 ;  /* 0x000800170e009986 */ /* 0x0011e8000c10190c */
[----:B------:R-:W2:Y:S04]  /*0d40*/  @!P0 LDG.E R19, desc[UR12][R10.64+0xa00] ;  /* 0x000a000c0a138981 */ /* 0x000ea8000c1e1900 */
[----:B------:R-:W2:Y:S01]  /*0d50*/  @!P0 LDG.E R20, desc[UR12][R12.64+0xa00] ;  /* 0x000a000c0c148981 */ /* 0x000ea2000c1e1900 */
[----:B------:R-:W-:Y:S01]  /*0d60*/  VIADD R17, R17, 0x380 ;  /* 0x0000038011117836 */ /* 0x000fe20000000000 */
[----:B------:R-:W-:Y:S01]  /*0d70*/  IADD3 R8, PT, PT, R8, 0x8, RZ ;  /* 0x0000000808087810 */ /* 0x000fe20007ffe0ff */
[----:B------:R-:W-:Y:S03]  /*0d80*/  BSSY.RECONVERGENT B0, `(.L_x_7) ;  /* 0x000000e000007945 */ /* 0x000fe60003800200 */
[----:B------:R-:W-:Y:S01]  /*0d90*/  ISETP.NE.AND P1, PT, R8, R16, PT ;  /* 0x000000100800720c */ /* 0x000fe20003f25270 */
[----:B--2---:R-:W-:-:S06]  /*0da0*/  @!P0 IMAD R20, R19, R21, R20 ;  /* 0x0000001513148224 */ /* 0x004fcc00078e0214 */
[----:B------:R-:W2:Y:S08]  /*0db0*/  @!P0 I2F.F64 R20, R20 ;  /* 0x0000001400148312 */ /* 0x000eb00000201c00 */
[----:B--2---:R-:W2:Y:S02]  /*0dc0*/  @!P0 F2I.F64.TRUNC R21, R20 ;  /* 0x0000001400158311 */ /* 0x004ea4000030d100 */
[----:B--2---:R0:W-:Y:S01]  /*0dd0*/  @!P0 STG.E desc[UR12][R14.64+0xa00], R21 ;  /* 0x000a00150e008986 */ /* 0x0041e2000c10190c */
[----:B------:R-:W-:-:S13]  /*0de0*/  ISETP.GE.AND P0, PT, R17, R0, PT ;  /* 0x000000001100720c */ /* 0x000fda0003f06270 */
[----:B0-----:R-:W-:Y:S05]  /*0df0*/  @P0 BRA `(.L_x_8) ;  /* 0x0000000000180947 */ /* 0x001fea0003800000 */
[----:B------:R-:W1:Y:S04]  /*0e00*/  LDG.E R10, desc[UR12][R10.64+0xc00] ;  /* 0x000c000c0a0a7981 */ /* 0x000e68000c1e1900 */
[----:B------:R-:W1:Y:S02]  /*0e10*/  LDG.E R13, desc[UR12][R12.64+0xc00] ;  /* 0x000c000c0c0d7981 */ /* 0x000e64000c1e1900 */
[----:B-1----:R-:W-:-:S06]  /*0e20*/  IMAD R20, R10, UR4, R13 ;  /* 0x000000040a147c24 */ /* 0x002fcc000f8e020d */
[----:B------:R-:W0:Y:S08]  /*0e30*/  I2F.F64 R20, R20 ;  /* 0x0000001400147312 */ /* 0x000e300000201c00 */
[----:B0-----:R-:W0:Y:S02]  /*0e40*/  F2I.F64.TRUNC R21, R20 ;  /* 0x0000001400157311 */ /* 0x001e24000030d100 */
[----:B0-----:R0:W-:Y:S02]  /*0e50*/  STG.E desc[UR12][R14.64+0xc00], R21 ;  /* 0x000c00150e007986 */ /* 0x0011e4000c10190c */
.L_x_8:
[----:B-1----:R-:W-:Y:S05]  /*0e60*/  BSYNC.RECONVERGENT B0 ;  /* 0x0000000000007941 */ /* 0x002fea0003800200 */
.L_x_7:
[----:B------:R-:W-:Y:S05]  /*0e70*/  @P1 BRA `(.L_x_9) ;  /* 0xfffffff800b41947 */ /* 0x000fea000383ffff */
.L_x_6:
[----:B------:R-:W-:-:S13]  /*0e80*/  ISETP.NE.AND P0, PT, R18, RZ, PT ;  /* 0x000000ff1200720c */ /* 0x000fda0003f05270 */
[----:B------:R-:W-:Y:S05]  /*0e90*/  @!P0 EXIT ;  /* 0x000000000000894d */ /* 0x000fea0003800000 */
[----:B------:R-:W1:Y:S01]  /*0ea0*/  LDC R8, c[0x0][0x388] ;  /* 0x0000e200ff087b82 */ /* 0x000e620000000800 */
[----:B------:R-:W-:Y:S02]  /*0eb0*/  ISETP.GE.U32.AND P1, PT, R18, 0x4, PT ;  /* 0x000000041200780c */ /* 0x000fe40003f26070 */
[----:B-1----:R-:W-:-:S04]  /*0ec0*/  LOP3.LUT R10, R8, 0x3, RZ, 0xc0, !PT ;  /* 0x00000003080a7812 */ /* 0x002fc800078ec0ff */
[----:B------:R-:W-:-:S07]  /*0ed0*/  ISETP.NE.AND P0, PT, R10, RZ, PT ;  /* 0x000000ff0a00720c */ /* 0x000fce0003f05270 */
[----:B------:R-:W-:Y:S06]  /*0ee0*/  @!P1 BRA `(.L_x_10) ;  /* 0x0000000000c49947 */ /* 0x000fec0003800000 */
[----:B------:R-:W-:-:S04]  /*0ef0*/  LEA R11, R16, R9, 0x7 ;  /* 0x00000009100b7211 */ /* 0x000fc800078e38ff */
[----:B------:R-:W-:-:S13]  /*0f00*/  ISETP.GE.AND P1, PT, R11, R0, PT ;  /* 0x000000000b00720c */ /* 0x000fda0003f26270 */
[C---:B------:R-:W-:Y:S01]  /*0f10*/  @!P1 IMAD.WIDE R18, R11.reuse, 0x4, R6 ;  /* 0x000000040b129825 */ /* 0x040fe200078e0206 */
[----:B------:R-:W1:Y:S03]  /*0f20*/  @!P1 LDC R22, c[0x0][0x38c] ;  /* 0x0000e300ff169b82 */ /* 0x000e660000000800 */
[C---:B0-----:R-:W-:Y:S02]  /*0f30*/  @!P1 IMAD.WIDE R20, R11.reuse, 0x4, R4 ;  /* 0x000000040b149825 */ /* 0x041fe400078e0204 */
[----:B------:R-:W1:Y:S04]  /*0f40*/  @!P1 LDG.E R18, desc[UR12][R18.64] ;  /* 0x0000000c12129981 */ /* 0x000e68000c1e1900 */
[----:B------:R-:W1:Y:S01]  /*0f50*/  @!P1 LDG.E R21, desc[UR12][R20.64] ;  /* 0x0000000c14159981 */ /* 0x000e62000c1e1900 */
[----:B------:R-:W-:-:S02]  /*0f60*/  VIADD R15, R11, 0x80 ;  /* 0x000000800b0f7836 */ /* 0x000fc40000000000 */
[----:B------:R-:W-:-:S03]  /*0f70*/  @!P1 IMAD.WIDE R24, R11, 0x4, R2 ;  /* 0x000000040b189825 */ /* 0x000fc600078e0202 */
[----:B------:R-:W-:-:S13]  /*0f80*/  ISETP.GE.AND P2, PT, R15, R0, PT ;  /* 0x000000000f00720c */ /* 0x000fda0003f46270 */
[----:B------:R-:W-:-:S04]  /*0f90*/  @!P2 IMAD.WIDE R26, R15, 0x4, R6 ;  /* 0x000000040f1aa825 */ /* 0x000fc800078e0206 */
[----:B------:R-:W-:-:S04]  /*0fa0*/  @!P2 IMAD.WIDE R12, R15, 0x4, R4 ;  /* 0x000000040f0ca825 */ /* 0x000fc800078e0204 */
[----:B-1----:R-:W-:Y:S02]  /*0fb0*/  @!P1 IMAD R22, R18, R22, R21 ;  /* 0x0000001612169224 */ /* 0x002fe400078e0215 */
[----:B------:R-:W0:Y:S04]  /*0fc0*/  @!P2 LDC R18, c[0x0][0x38c] ;  /* 0x0000e300ff12ab82 */ /* 0x000e280000000800 */
[----:B------:R-:W1:Y:S08]  /*0fd0*/  @!P1 I2F.F64 R22, R22 ;  /* 0x0000001600169312 */ /* 0x000e700000201c00 */
[----:B-1----:R-:W1:Y:S02]  /*0fe0*/  @!P1 F2I.F64.TRUNC R29, R22 ;  /* 0x00000016001d9311 */ /* 0x002e64000030d100 */
[----:B-1----:R1:W-:Y:S04]  /*0ff0*/  @!P1 STG.E desc[UR12][R24.64], R29 ;  /* 0x0000001d18009986 */ /* 0x0023e8000c10190c */
[----:B------:R-:W0:Y:S04]  /*1000*/  @!P2 LDG.E R26, desc[UR12][R26.64] ;  /* 0x0000000c1a1aa981 */ /* 0x000e28000c1e1900 */
[----:B------:R2:W0:Y:S01]  /*1010*/  @!P2 LDG.E R13, desc[UR12][R12.64] ;  /* 0x0000000c0c0da981 */ /* 0x000422000c1e1900 */
[----:B------:R-:W-:Y:S01]  /*1020*/  IADD3 R17, PT, PT, R11, 0x100, RZ ;  /* 0x000001000b117810 */ /* 0x000fe20007ffe0ff */
[----:B------:R-:W-:-:S03]  /*1030*/  @!P2 IMAD.WIDE R20, R15, 0x4, R2 ;  /* 0x000000040f14a825 */ /* 0x000fc600078e0202 */
[----:B------:R-:W-:-:S13]  /*1040*/  ISETP.GE.AND P1, PT, R17, R0, PT ;  /* 0x000000001100720c */ /* 0x000fda0003f26270 */
[C---:B------:R-:W-:Y:S01]  /*1050*/  @!P1 IMAD.WIDE R22, R17.reuse, 0x4, R6 ;  /* 0x0000000411169825 */ /* 0x040fe200078e0206 */
[----:B--2---:R-:W2:Y:S03]  /*1060*/  @!P1 LDC R12, c[0x0][0x38c] ;  /* 0x0000e300ff0c9b82 */ /* 0x004ea60000000800 */
[----:B------:R-:W-:-:S04]  /*1070*/  @!P1 IMAD.WIDE R14, R17, 0x4, R4 ;  /* 0x00000004110e9825 */ /* 0x000fc800078e0204 */
[----:B0-----:R-:W-:-:S06]  /*1080*/  @!P2 IMAD R18, R26, R18, R13 ;  /* 0x000000121a12a224 */ /* 0x001fcc00078e020d */
[----:B------:R-:W0:Y:S08]  /*1090*/  @!P2 I2F.F64 R18, R18 ;  /* 0x000000120012a312 */ /* 0x000e300000201c00 */
[----:B0-----:R-:W0:Y:S02]  /*10a0*/  @!P2 F2I.F64.TRUNC R28, R18 ;  /* 0x00000012001ca311 */ /* 0x001e24000030d100 */
[----:B0-----:R0:W-:Y:S04]  /*10b0*/  @!P2 STG.E desc[UR12][R20.64], R28 ;  /* 0x0000001c1400a986 */ /* 0x0011e8000c10190c */
[----:B------:R-:W2:Y:S04]  /*10c0*/  @!P1 LDG.E R22, desc[UR12][R22.64] ;  /* 0x0000000c16169981 */ /* 0x000ea8000c1e1900 */
[----:B------:R3:W2:Y:S01]  /*10d0*/  @!P1 LDG.E R15, desc[UR12][R14.64] ;  /* 0x0000000c0e0f9981 */ /* 0x0006a2000c1e1900 */
[----:B------:R-:W-:Y:S01]  /*10e0*/  IADD3 R27, PT, PT, R11, 0x180, RZ ;  /* 0x000001800b1b7810 */ /* 0x000fe20007ffe0ff */
[----:B------:R-:W-:-:S03]  /*10f0*/  @!P1 IMAD.WIDE R18, R17, 0x4, R2 ;  /* 0x0000000411129825 */ /* 0x000fc600078e0202 */
[----:B------:R-:W-:-:S13]  /*1100*/  ISETP.GE.AND P2, PT, R27, R0, PT ;  /* 0x000000001b00720c */ /* 0x000fda0003f46270 */
[C---:B-1----:R-:W-:Y:S01]  /*1110*/  @!P2 IMAD.WIDE R24, R27.reuse, 0x4, R6 ;  /* 0x000000041b18a825 */ /* 0x042fe200078e0206 */
[----:B---3--:R-:W1:Y:S03]  /*1120*/  @!P2 LDC R14, c[0x0][0x38c] ;  /* 0x0000e300ff0eab82 */ /* 0x008e660000000800 */
[----:B0-----:R-:W-:-:S04]  /*1130*/  @!P2 IMAD.WIDE R20, R27, 0x4, R4 ;  /* 0x000000041b14a825 */ /* 0x001fc800078e0204 */
[----:B--2---:R-:W-:-:S06]  /*1140*/  @!P1 IMAD R12, R22, R12, R15 ;  /* 0x0000000c160c9224 */ /* 0x004fcc00078e020f */
[----:B------:R-:W0:Y:S08]  /*1150*/  @!P1 I2F.F64 R12, R12 ;  /* 0x0000000c000c9312 */ /* 0x000e300000201c00 */
[----:B0-----:R-:W0:Y:S02]  /*1160*/  @!P1 F2I.F64.TRUNC R11, R12 ;  /* 0x0000000c000b9311 */ /* 0x001e24000030d100 */
[----:B0-----:R2:W-:Y:S04]  /*1170*/  @!P1 STG.E desc[UR12][R18.64], R11 ;  /* 0x0000000b12009986 */ /* 0x0015e8000c10190c */
[----:B------:R-:W1:Y:S04]  /*1180*/  @!P2 LDG.E R24, desc[UR12][R24.64] ;  /* 0x0000000c1818a981 */ /* 0x000e68000c1e1900 */
[----:B------:R-:W1:Y:S01]  /*1190*/  @!P2 LDG.E R21, desc[UR12][R20.64] ;  /* 0x0000000c1415a981 */ /* 0x000e62000c1e1900 */
[----:B------:R-:W-:-:S04]  /*11a0*/  @!P2 IMAD.WIDE R12, R27, 0x4, R2 ;  /* 0x000000041b0ca825 */ /* 0x000fc800078e0202 */
[----:B------:R-:W-:Y:S02]  /*11b0*/  VIADD R16, R16, 0x4 ;  /* 0x0000000410107836 */ /* 0x000fe40000000000 */
[----:B-1----:R-:W-:-:S06]  /*11c0*/  @!P2 IMAD R14, R24, R14, R21 ;  /* 0x0000000e180ea224 */ /* 0x002fcc00078e0215 */
[----:B------:R-:W0:Y:S08]  /*11d0*/  @!P2 I2F.F64 R14, R14 ;  /* 0x0000000e000ea312 */ /* 0x000e300000201c00 */
[----:B0-----:R-:W0:Y:S02]  /*11e0*/  @!P2 F2I.F64.TRUNC R15, R14 ;  /* 0x0000000e000fa311 */ /* 0x001e24000030d100 */
[----:B0-----:R2:W-:Y:S02]  /*11f0*/  @!P2 STG.E desc[UR12][R12.64], R15 ;  /* 0x0000000f0c00a986 */ /* 0x0015e4000c10190c */
.L_x_10:
[----:B------:R-:W-:Y:S05]  /*1200*/  @!P0 EXIT ;  /* 0x000000000000894d */ /* 0x000fea0003800000 */
[----:B------:R-:W-:Y:S02]  /*1210*/  ISETP.NE.AND P0, PT, R10, 0x1, PT ;  /* 0x000000010a00780c */ /* 0x000fe40003f05270 */
[----:B------:R-:W-:-:S04]  /*1220*/  LOP3.LUT R8, R8, 0x1, RZ, 0xc0, !PT ;  /* 0x0000000108087812 */ /* 0x000fc800078ec0ff */
[----:B------:R-:W-:-:S07]  /*1230*/  ISETP.NE.U32.AND P2, PT, R8, 0x1, PT ;  /* 0x000000010800780c */ /* 0x000fce0003f45070 */
[----:B------:R-:W-:Y:S06]  /*1240*/  @!P0 BRA `(.L_x_11) ;  /* 0x0000000000648947 */ /* 0x000fec0003800000 */
[----:B--2---:R-:W-:-:S04]  /*1250*/  LEA R19, R16, R9, 0x7 ;  /* 0x0000000910137211 */ /* 0x004fc800078e38ff */
[----:B------:R-:W-:-:S13]  /*1260*/  ISETP.GE.AND P0, PT, R19, R0, PT ;  /* 0x000000001300720c */ /* 0x000fda0003f06270 */
[C---:B------:R-:W-:Y:S01]  /*1270*/  @!P0 IMAD.WIDE R10, R19.reuse, 0x4, R6 ;  /* 0x00000004130a8825 */ /* 0x040fe200078e0206 */
[----:B0-----:R-:W0:Y:S03]  /*1280*/  @!P0 LDC R14, c[0x0][0x38c] ;  /* 0x0000e300ff0e8b82 */ /* 0x001e260000000800 */
[C---:B------:R-:W-:Y:S02]  /*1290*/  @!P0 IMAD.WIDE R12, R19.reuse, 0x4, R4 ;  /* 0x00000004130c8825 */ /* 0x040fe400078e0204 */
[----:B------:R-:W0:Y:S04]  /*12a0*/  @!P0 LDG.E R10, desc[UR12][R10.64] ;  /* 0x0000000c0a0a8981 */ /* 0x000e28000c1e1900 */
[----:B------:R-:W0:Y:S01]  /*12b0*/  @!P0 LDG.E R13, desc[UR12][R12.64] ;  /* 0x0000000c0c0d8981 */ /* 0x000e22000c1e1900 */
[C---:B------:R-:W-:Y:S01]  /*12c0*/  IADD3 R17, PT, PT, R19.reuse, 0x80, RZ ;  /* 0x0000008013117810 */ /* 0x040fe20007ffe0ff */
[----:B------:R-:W-:-:S03]  /*12d0*/  @!P0 IMAD.WIDE R18, R19, 0x4, R2 ;  /* 0x0000000413128825 */ /* 0x000fc600078e0202 */
[----:B------:R-:W-:-:S13]  /*12e0*/  ISETP.GE.AND P1, PT, R17, R0, PT ;  /* 0x000000001100720c */ /* 0x000fda0003f26270 */
[----:B------:R-:W-:-:S04]  /*12f0*/  @!P1 IMAD.WIDE R20, R17, 0x4, R6 ;  /* 0x0000000411149825 */ /* 0x000fc800078e0206 */
[----:B------:R-:W-:-:S04]  /*1300*/  @!P1 IMAD.WIDE R22, R17, 0x4, R4 ;  /* 0x0000000411169825 */ /* 0x000fc800078e0204 */
[----:B0-----:R-:W-:Y:S02]  /*1310*/  @!P0 IMAD R14, R10, R14, R13 ;  /* 0x0000000e0a0e8224 */ /* 0x001fe400078e020d */
[----:B------:R-:W0:Y:S04]  /*1320*/  @!P1 LDC R10, c[0x0][0x38c] ;  /* 0x0000e300ff0a9b82 */ /* 0x000e280000000800 */
[----:B------:R-:W1:Y:S08]  /*1330*/  @!P0 I2F.F64 R14, R14 ;  /* 0x0000000e000e8312 */ /* 0x000e700000201c00 */
[----:B-1----:R-:W1:Y:S02]  /*1340*/  @!P0 F2I.F64.TRUNC R15, R14 ;  /* 0x0000000e000f8311 */ /* 0x002e64000030d100 */
[----:B-1----:R1:W-:Y:S04]  /*1350*/  @!P0 STG.E desc[UR12][R18.64], R15 ;  /* 0x0000000f12008986 */ /* 0x0023e8000c10190c */
[----:B------:R-:W0:Y:S04]  /*1360*/  @!P1 LDG.E R20, desc[UR12][R20.64] ;  /* 0x0000000c14149981 */ /* 0x000e28000c1e1900 */
[----:B------:R-:W0:Y:S01]  /*1370*/  @!P1 LDG.E R23, desc[UR12][R22.64] ;  /* 0x0000000c16179981 */ /* 0x000e22000c1e1900 */
[----:B------:R-:W-:-:S04]  /*1380*/  @!P1 IMAD.WIDE R12, R17, 0x4, R2 ;  /* 0x00000004110c9825 */ /* 0x000fc800078e0202 */
[----:B------:R-:W-:Y:S02]  /*1390*/  VIADD R16, R16, 0x2 ;  /* 0x0000000210107836 */ /* 0x000fe40000000000 */
[----:B0-----:R-:W-:-:S06]  /*13a0*/  @!P1 IMAD R10, R20, R10, R23 ;  /* 0x0000000a140a9224 */ /* 0x001fcc00078e0217 */
[----:B------:R-:W0:Y:S08]  /*13b0*/  @!P1 I2F.F64 R10, R10 ;  /* 0x0000000a000a9312 */ /* 0x000e300000201c00 */
[----:B0-----:R-:W0:Y:S02]  /*13c0*/  @!P1 F2I.F64.TRUNC R11, R10 ;  /* 0x0000000a000b9311 */ /* 0x001e24000030d100 */
[----:B0-----:R1:W-:Y:S02]  /*13d0*/  @!P1 STG.E desc[UR12][R12.64], R11 ;  /* 0x0000000b0c009986 */ /* 0x0013e4000c10190c */
.L_x_11:
[----:B------:R-:W-:Y:S05]  /*13e0*/  @P2 EXIT ;  /* 0x000000000000294d */ /* 0x000fea0003800000 */
[----:B-12---:R-:W-:-:S04]  /*13f0*/  LEA R11, R16, R9, 0x7 ;  /* 0x00000009100b7211 */ /* 0x006fc800078e38ff */
[----:B------:R-:W-:-:S13]  /*1400*/  ISETP.GE.AND P0, PT, R11, R0, PT ;  /* 0x000000000b00720c */ /* 0x000fda0003f06270 */
[----:B------:R-:W-:Y:S05]  /*1410*/  @P0 EXIT ;  /* 0x000000000000094d */ /* 0x000fea0003800000 */
[C---:B------:R-:W-:Y:S01]  /*1420*/  IMAD.WIDE R6, R11.reuse, 0x4, R6 ;  /* 0x000000040b067825 */ /* 0x040fe200078e0206 */
[----:B------:R-:W1:Y:S03]  /*1430*/  LDCU UR4, c[0x0][0x38c] ;  /* 0x00007180ff0477ac */ /* 0x000e660008000800 */
[C---:B------:R-:W-:Y:S02]  /*1440*/  IMAD.WIDE R4, R11.reuse, 0x4, R4 ;  /* 0x000000040b047825 */ /* 0x040fe400078e0204 */
[----:B------:R-:W1:Y:S04]  /*1450*/  LDG.E R6, desc[UR12][R6.64] ;  /* 0x0000000c06067981 */ /* 0x000e68000c1e1900 */
[----:B------:R-:W1:Y:S01]  /*1460*/  LDG.E R5, desc[UR12][R4.64] ;  /* 0x0000000c04057981 */ /* 0x000e62000c1e1900 */
[----:B------:R-:W-:-:S04]  /*1470*/  IMAD.WIDE R2, R11, 0x4, R2 ;  /* 0x000000040b027825 */ /* 0x000fc800078e0202 */
[----:B-1----:R-:W-:-:S06]  /*1480*/  IMAD R8, R6, UR4, R5 ;  /* 0x0000000406087c24 */ /* 0x002fcc000f8e0205 */
[----:B------:R-:W1:Y:S08]  /*1490*/  I2F.F64 R8, R8 ;  /* 0x0000000800087312 */ /* 0x000e700000201c00 */
[----:B-1----:R-:W1:Y:S02]  /*14a0*/  F2I.F64.TRUNC R9, R8 ;  /* 0x0000000800097311 */ /* 0x002e64000030d100 */
[----:B-1----:R-:W-:Y:S01]  /*14b0*/  STG.E desc[UR12][R2.64], R9 ;  /* 0x0000000902007986 */ /* 0x002fe2000c10190c */
[----:B------:R-:W-:Y:S05]  /*14c0*/  EXIT ;  /* 0x000000000000794d */ /* 0x000fea0003800000 */
.L_x_5:
[----:B------:R-:W-:-:S13]  /*14d0*/  ISETP.GE.AND P0, PT, R8, 0x1, PT ;  /* 0x000000010800780c */ /* 0x000fda0003f06270 */
[----:B------:R-:W-:Y:S05]  /*14e0*/  @!P0 EXIT ;  /* 0x000000000000894d */ /* 0x000fea0003800000 */
[----:B------:R-:W-:Y:S01]  /*14f0*/  ISETP.GE.U32.AND P0, PT, R8, 0x8, PT ;  /* 0x000000080800780c */ /* 0x000fe20003f06070 */
[----:B------:R-:W-:-:S12]  /*1500*/  HFMA2 R0, -RZ, RZ, 0, 0 ;  /* 0x00000000ff007431 */ /* 0x000fd800000001ff */
[----:B------:R-:W-:Y:S05]  /*1510*/  @!P0 BRA `(.L_x_12) ;  /* 0x00000004005c8947 */ /* 0x000fea0003800000 */
[----:B------:R-:W0:Y:S01]  /*1520*/  LDC.64 R14, c[0x0][0x390] ;  /* 0x0000e400ff0e7b82 */ /* 0x000e220000000a00 */
[----:B------:R-:W-:Y:S01]  /*1530*/  UIADD3 UR4, UP2, UPT, UR14, 0x600, URZ ;  /* 0x000006000e047890 */ /* 0x000fe2000ff5e0ff */
[----:B------:R-:W-:Y:S01]  /*1540*/  LOP3.LUT R0, R8, 0x7ffffff8, RZ, 0xc0, !PT ;  /* 0x7ffffff808007812 */ /* 0x000fe200078ec0ff */
[----:B------:R-:W-:Y:S01]  /*1550*/  VIADD R8, R9, 0x80 ;  /* 0x0000008009087836 */ /* 0x000fe20000000000 */
[----:B------:R-:W1:Y:S02]  /*1560*/  LDCU UR16, c[0x0][0x38c] ;  /* 0x00007180ff1077ac */ /* 0x000e640008000800 */
[----:B------:R-:W-:Y:S02]  /*1570*/  IADD3 R18, PT, PT, -R0, RZ, RZ ;  /* 0x000000ff00127210 */ /* 0x000fe40007ffe1ff */
[----:B------:R-:W2:Y:S01]  /*1580*/  LDC.64 R10, c[0x0][0x398] ;  /* 0x0000e600ff0a7b82 */ /* 0x000ea20000000a00 */
[----:B------:R-:W-:Y:S02]  /*1590*/  UIADD3 UR10, UP1, UPT, UR4, UR10, URZ ;  /* 0x0000000a040a7290 */ /* 0x000fe4000ff3e0ff */
[----:B------:R-:W-:-:S02]  /*15a0*/  UIADD3 UR8, UP0, UPT, UR4, UR8, URZ ;  /* 0x0000000804087290 */ /* 0x000fc4000ff1e0ff */
[----:B------:R-:W-:Y:S02]  /*15b0*/  UIADD3.X UR5, UPT, UPT, URZ, UR15, URZ, UP2, !UPT ;  /* 0x0000000fff057290 */ /* 0x000fe400097fe4ff */
[----:B------:R-:W-:Y:S01]  /*15c0*/  UIADD3 UR4, UP2, UPT, UR4, UR6, URZ ;  /* 0x0000000604047290 */ /* 0x000fe2000ff5e0ff */
[----:B------:R-:W3:Y:S01]  /*15d0*/  LDC.64 R12, c[0x0][0x3a8] ;  /* 0x0000ea00ff0c7b82 */ /* 0x000ee20000000a00 */
[----:B------:R-:W-:Y:S02]  /*15e0*/  UIADD3.X UR11, UPT, UPT, UR5, UR11, URZ, UP1, !UPT ;  /* 0x0000000b050b7290 */ /* 0x000fe40008ffe4ff */
[----:B------:R-:W-:Y:S02]  /*15f0*/  UIADD3.X UR9, UPT, UPT, UR5, UR9, URZ, UP0, !UPT ;  /* 0x0000000905097290 */ /* 0x000fe400087fe4ff */
[----:B------:R-:W-:Y:S01]  /*1600*/  UIADD3.X UR5, UPT, UPT, UR5, UR7, URZ, UP2, !UPT ;  /* 0x0000000705057290 */ /* 0x000fe200097fe4ff */
[----:B01----:R-:W-:-:S11]  /*1610*/  IMAD.WIDE.U32 R14, R9, 0x4, R14 ;  /* 0x00000004090e7825 */ /* 0x003fd600078e000e */
.L_x_13:
[----:B---3--:R-:W-:-:S04]  /*1620*/  IMAD.WIDE.U32 R20, R9, 0x4, R12 ;  /* 0x0000000409147825 */ /* 0x008fc800078e000c */
[----:B--2---:R-:W-:Y:S01]  /*1630*/  IMAD.WIDE.U32 R16, R9, 0x4, R10 ;  /* 0x0000000409107825 */ /* 0x004fe200078e000a */
[----:B------:R-:W-:Y:S02]  /*1640*/  IADD3 R26, P1, PT, R20, UR14, RZ ;  /* 0x0000000e141a7c10 */ /* 0x000fe4000ff3e0ff */
[----:B------:R-:W-:Y:S02]  /*1650*/  IADD3 R16, P0, PT, R16, UR14, RZ ;  /* 0x0000000e10107c10 */ /* 0x000fe4000ff1e0ff */
[----:B-1----:R-:W-:Y:S02]  /*1660*/  IADD3.X R27, PT, PT, R21, UR15, RZ, P1, !PT ;  /* 0x0000000f151b7c10 */ /* 0x002fe40008ffe4ff */
[----:B------:R-:W-:-:S04]  /*1670*/  IADD3.X R17, PT, PT, R17, UR15, RZ, P0, !PT ;  /* 0x0000000f11117c10 */ /* 0x000fc800087fe4ff */
[----:B------:R-:W2:Y:S04]  /*1680*/  LDG.E R27, desc[UR12][R26.64] ;  /* 0x0000000c1a1b7981 */ /* 0x000ea8000c1e1900 */
[----:B------:R-:W2:Y:S01]  /*1690*/  LDG.E R16, desc[UR12][R16.64] ;  /* 0x0000000c10107981 */ /* 0x000ea2000c1e1900 */
[----:B------:R-:W-:Y:S01]  /*16a0*/  IADD3 R24, P0, PT, R14, UR14, RZ ;  /* 0x0000000e0e187c10 */ /* 0x000fe2000ff1e0ff */
[----:B------:R-:W-:Y:S01]  /*16b0*/  IMAD.U32 R21, RZ, RZ, UR5 ;  /* 0x00000005ff157e24 */ /* 0x000fe2000f8e00ff */
[----:B------:R-:W-:Y:S02]  /*16c0*/  MOV R20, UR4 ;  /* 0x0000000400147c02 */ /* 0x000fe40008000f00 */
[----:B------:R-:W-:Y:S02]  /*16d0*/  MOV R28, UR10 ;  /* 0x0000000a001c7c02 */ /* 0x000fe40008000f00 */
[----:B------:R-:W-:Y:S01]  /*16e0*/  MOV R29, UR11 ;  /* 0x0000000b001d7c02 */ /* 0x000fe20008000f00 */
[----:B------:R-:W-:Y:S01]  /*16f0*/  IMAD.WIDE R20, R8, 0x4, R20 ;  /* 0x0000000408147825 */ /* 0x000fe200078e0214 */
[----:B------:R-:W-:-:S03]  /*1700*/  IADD3.X R25, PT, PT, R15, UR15, RZ, P0, !PT ;  /* 0x0000000f0f197c10 */ /* 0x000fc600087fe4ff */
[----:B--2---:R-:W-:-:S06]  /*1710*/  IMAD R22, R16, UR16, R27 ;  /* 0x0000001010167c24 */ /* 0x004fcc000f8e021b */
[----:B------:R-:W0:Y:S01]  /*1720*/  I2F.F64 R22, R22 ;  /* 0x0000001600167312 */ /* 0x000e220000201c00 */
[----:B------:R-:W-:-:S07]  /*1730*/  IMAD.WIDE R16, R8, 0x4, R28 ;  /* 0x0000000408107825 */ /* 0x000fce00078e021c */
[----:B0-----:R-:W0:Y:S02]  /*1740*/  F2I.F64.TRUNC R19, R22 ;  /* 0x0000001600137311 */ /* 0x001e24000030d100 */
[----:B0-----:R0:W-:Y:S04]  /*1750*/  STG.E desc[UR12][R24.64], R19 ;  /* 0x0000001318007986 */ /* 0x0011e8000c10190c */
[----:B------:R-:W2:Y:S04]  /*1760*/  LDG.E R26, desc[UR12][R16.64+-0x600] ;  /* 0xfffa000c101a7981 */ /* 0x000ea8000c1e1900 */
[----:B------:R-:W2:Y:S01]  /*1770*/  LDG.E R23, desc[UR12][R20.64+-0x600] ;  /* 0xfffa000c14177981 */ /* 0x000ea2000c1e1900 */
[----:B------:R-:W-:-:S02]  /*1780*/  IMAD.U32 R22, RZ, RZ, UR8 ;  /* 0x00000008ff167e24 */ /* 0x000fc4000f8e00ff */
[----:B--2---:R-:W-:-:S06]  /*1790*/  IMAD R26, R26, UR16, R23 ;  /* 0x000000101a1a7c24 */ /* 0x004fcc000f8e0217 */
[----:B------:R-:W1:Y:S01]  /*17a0*/  I2F.F64 R26, R26 ;  /* 0x0000001a001a7312 */ /* 0x000e620000201c00 */
[----:B------:R-:W-:-:S07]  /*17b0*/  MOV R23, UR9 ;  /* 0x0000000900177c02 */ /* 0x000fce0008000f00 */
[----:B-1----:R-:W1:Y:S01]  /*17c0*/  F2I.F64.TRUNC R29, R26 ;  /* 0x0000001a001d7311 */ /* 0x002e62000030d100 */
[----:B------:R-:W-:-:S05]  /*17d0*/  IMAD.WIDE R22, R8, 0x4, R22 ;  /* 0x0000000408167825 */ /* 0x000fca00078e0216 */
[----:B-1----:R1:W-:Y:S04]  /*17e0*/  STG.E desc[UR12][R22.64+-0x600], R29 ;  /* 0xfffa001d16007986 */ /* 0x0023e8000c10190c */
[----:B------:R-:W2:Y:S04]  /*17f0*/  LDG.E R28, desc[UR12][R16.64+-0x400] ;  /* 0xfffc000c101c7981 */ /* 0x000ea8000c1e1900 */
[----:B0-----:R-:W2:Y:S02]  /*1800*/  LDG.E R19, desc[UR12][R20.64+-0x400] ;  /* 0xfffc000c14137981 */ /* 0x001ea4000c1e1900 */
[----:B--2---:R-:W-:-:S04]  /*1810*/  IMAD R19, R28, UR16, R19 ;  /* 0x000000101c137c24 */ /* 0x004fc8000f8e0213 */
[----:B------:R-:W0:Y:S08]  /*1820*/  I2F.F64 R24, R19 ;  /* 0x0000001300187312 */ /* 0x000e300000201c00 */
[----:B0-----:R-:W0:Y:S02]  /*1830*/  F2I.F64.TRUNC R28, R24 ;  /* 0x00000018001c7311 */ /* 0x001e24000030d100 */
[----:B0-----:R0:W-:Y:S04]  /*1840*/  STG.E desc[UR12][R22.64+-0x400], R28 ;  /* 0xfffc001c16007986 */ /* 0x0011e8000c10190c */
[----:B------:R-:W2:Y:S04]  /*1850*/  LDG.E R26, desc[UR12][R16.64+-0x200] ;  /* 0xfffe000c101a7981 */ /* 0x000ea8000c1e1900 */
[----:B------:R-:W2:Y:S02]  /*1860*/  LDG.E R27, desc[UR12][R20.64+-0x200] ;  /* 0xfffe000c141b7981 */ /* 0x000ea4000c1e1900 */
[----:B--2---:R-:W-:-:S06]  /*1870*/  IMAD R26, R26, UR16, R27 ;  /* 0x000000101a1a7c24 */ /* 0x004fcc000f8e021b */
[----:B------:R-:W1:Y:S08]  /*1880*/  I2F.F64 R26, R26 ;  /* 0x0000001a001a7312 */ /* 0x000e700000201c00 */
[----:B-1----:R-:W1:Y:S02]  /*1890*/  F2I.F64.TRUNC R29, R26 ;  /* 0x0000001a001d7311 */ /* 0x002e64000030d100 */
[----:B-1----:R1:W-:Y:S04]  /*18a0*/  STG.E desc[UR12][R22.64+-0x200], R29 ;  /* 0xfffe001d16007986 */ /* 0x0023e8000c10190c */
[----:B------:R-:W2:Y:S04]  /*18b0*/  LDG.E R19, desc[UR12][R16.64] ;  /* 0x0000000c10137981 */ /* 0x000ea8000c1e1900 */
[----:B------:R-:W2:Y:S02]  /*18c0*/  LDG.E R24, desc[UR12][R20.64] ;  /* 0x0000000c14187981 */ /* 0x000ea4000c1e1900 */
[----:B--2---:R-:W-:-:S04]  /*18d0*/  IMAD R19, R19, UR16, R24 ;  /* 0x0000001013137c24 */ /* 0x004fc8000f8e0218 */
[----:B------:R-:W0:Y:S08]  /*18e0*/  I2F.F64 R24, R19 ;  /* 0x0000001300187312 */ /* 0x000e300000201c00 */
[----:B0-----:R-:W0:Y:S02]  /*18f0*/  F2I.F64.TRUNC R28, R24 ;  /* 0x00000018001c7311 */ /* 0x001e24000030d100 */
[----:B0-----:R0:W-:Y:S04]  /*1900*/  STG.E desc[UR12][R22.64], R28 ;  /* 0x0000001c16007986 */ /* 0x0011e8000c10190c */
[----:B------:R-:W2:Y:S04]  /*1910*/  LDG.E R19, desc[UR12][R16.64+0x200] ;  /* 0x0002000c10137981 */ /* 0x000ea8000c1e1900 */
[----:B------:R-:W2:Y:S02]  /*1920*/  LDG.E R24, desc[UR12][R20.64+0x200] ;  /* 0x0002000c14187981 */ /* 0x000ea4000c1e1900 */
[----:B--2---:R-:W-:-:S04]  /*1930*/  IMAD R19, R19, UR16, R24 ;  /* 0x0000001013137c24 */ /* 0x004fc8000f8e0218 */
[----:B------:R-:W1:Y:S08]  /*1940*/  I2F.F64 R26, R19 ;  /* 0x00000013001a7312 */ /* 0x000e700000201c00 */
[----:B-1----:R-:W1:Y:S02]  /*1950*/  F2I.F64.TRUNC R29, R26 ;  /* 0x0000001a001d7311 */ /* 0x002e64000030d100 */
[----:B-1----:R1:W-:Y:S04]  /*1960*/  STG.E desc[UR12][R22.64+0x200], R29 ;  /* 0x0002001d16007986 */ /* 0x0023e8000c10190c */
[----:B------:R-:W2:Y:S04]  /*1970*/  LDG.E R24, desc[UR12][R16.64+0x400] ;  /* 0x0004000c10187981 */ /* 0x000ea8000c1e1900 */
[----:B------:R-:W2:Y:S02]  /*1980*/  LDG.E R25, desc[UR12][R20.64+0x400] ;  /* 0x0004000c14197981 */ /* 0x000ea4000c1e1900 */
[----:B--2---:R-:W-:-:S06]  /*1990*/  IMAD R24, R24, UR16, R25 ;  /* 0x0000001018187c24 */ /* 0x004fcc000f8e0219 */
[----:B------:R-:W2:Y:S08]  /*19a0*/  I2F.F64 R24, R24 ;  /* 0x0000001800187312 */ /* 0x000eb00000201c00 */
[----:B--2---:R-:W2:Y:S02]  /*19b0*/  F2I.F64.TRUNC R25, R24 ;  /* 0x0000001800197311 */ /* 0x004ea4000030d100 */
[----:B--2---:R1:W-:Y:S04]  /*19c0*/  STG.E desc[UR12][R22.64+0x400], R25 ;  /* 0x0004001916007986 */ /* 0x0043e8000c10190c */
[----:B0-----:R-:W2:Y:S04]  /*19d0*/  LDG.E R28, desc[UR12][R16.64+0x600] ;  /* 0x0006000c101c7981 */ /* 0x001ea8000c1e1900 */
[----:B------:R-:W2:Y:S01]  /*19e0*/  LDG.E R21, desc[UR12][R20.64+0x600] ;  /* 0x0006000c14157981 */ /* 0x000ea2000c1e1900 */
[----:B------:R-:W-:-:S04]  /*19f0*/  IADD3 R18, PT, PT, R18, 0x8, RZ ;  /* 0x0000000812127810 */ /* 0x000fc80007ffe0ff */
[----:B------:R-:W-:Y:S01]  /*1a00*/  ISETP.NE.AND P0, PT, R18, RZ, PT ;  /* 0x000000ff1200720c */ /* 0x000fe20003f05270 */
[----:B------:R-:W-:Y:S01]  /*1a10*/  UIADD3 UR14, UP0, UPT, UR14, 0x1000, URZ ;  /* 0x000010000e0e7890 */ /* 0x000fe2000ff1e0ff */
[----:B------:R-:W-:-:S03]  /*1a20*/  VIADD R8, R8, 0x400 ;  /* 0x0000040008087836 */ /* 0x000fc60000000000 */
[----:B------:R-:W-:Y:S01]  /*1a30*/  UIADD3.X UR15, UPT, UPT, URZ, UR15, URZ, UP0, !UPT ;  /* 0x0000000fff0f7290 */ /* 0x000fe200087fe4ff */
[----:B--2---:R-:W-:-:S04]  /*1a40*/  IMAD R28, R28, UR16, R21 ;  /* 0x000000101c1c7c24 */ /* 0x004fc8000f8e0215 */
[----:B------:R-:W0:Y:S08]  /*1a50*/  I2F.F64 R26, R28 ;  /* 0x0000001c001a7312 */ /* 0x000e300000201c00 */
[----:B0-----:R-:W0:Y:S02]  /*1a60*/  F2I.F64.TRUNC R27, R26 ;  /* 0x0000001a001b7311 */ /* 0x001e24000030d100 */
[----:B0-----:R1:W-:Y:S01]  /*1a70*/  STG.E desc[UR12][R22.64+0x600], R27 ;  /* 0x0006001b16007986 */ /* 0x0013e2000c10190c */
[----:B------:R-:W-:Y:S05]  /*1a80*/  @P0 BRA `(.L_x_13) ;  /* 0xfffffff800e40947 */ /* 0x000fea000383ffff */
.L_x_12:
[----:B------:R-:W0:Y:S02]  /*1a90*/  LDC R8, c[0x0][0x388] ;  /* 0x0000e200ff087b82 */ /* 0x000e240000000800 */
[----:B0-----:R-:W-:-:S13]  /*1aa0*/  LOP3.LUT P0, R10, R8, 0x7, RZ, 0xc0, !PT ;  /* 0x00000007080a7812 */ /* 0x001fda000780c0ff */
[----:B------:R-:W-:Y:S05]  /*1ab0*/  @!P0 EXIT ;  /* 0x000000000000894d */ /* 0x000fea0003800000 */
[----:B------:R-:W-:Y:S02]  /*1ac0*/  ISETP.GE.U32.AND P0, PT, R10, 0x4, PT ;  /* 0x000000040a00780c */ /* 0x000fe40003f06070 */
[----:B------:R-:W-:-:S04]  /*1ad0*/  LOP3.LUT R20, R8, 0x3, RZ, 0xc0, !PT ;  /* 0x0000000308147812 */ /* 0x000fc800078ec0ff */
[----:B------:R-:W-:-:S07]  /*1ae0*/  ISETP.NE.AND P1, PT, R20, RZ, PT ;  /* 0x000000ff1400720c */ /* 0x000fce0003f25270 */
[----:B------:R-:W-:Y:S06]  /*1af0*/  @!P0 BRA `(.L_x_14) ;  /* 0x0000000000788947 */ /* 0x000fec0003800000 */
[----:B------:R-:W-:Y:S01]  /*1b00*/  LEA R15, R0, R9, 0x7 ;  /* 0x00000009000f7211 */ /* 0x000fe200078e38ff */
[----:B------:R-:W0:Y:S04]  /*1b10*/  LDCU UR4, c[0x0][0x38c] ;  /* 0x00007180ff0477ac */ /* 0x000e280008000800 */
[----:B------:R-:W-:-:S04]  /*1b20*/  IMAD.WIDE R12, R15, 0x4, R6 ;  /* 0x000000040f0c7825 */ /* 0x000fc800078e0206 */
[C---:B------:R-:W-:Y:S01]  /*1b30*/  IMAD.WIDE R10, R15.reuse, 0x4, R4 ;  /* 0x000000040f0a7825 */ /* 0x040fe200078e0204 */
[----:B------:R-:W0:Y:S04]  /*1b40*/  LDG.E R14, desc[UR12][R12.64] ;  /* 0x0000000c0c0e7981 */ /* 0x000e28000c1e1900 */
[----:B------:R-:W0:Y:S02]  /*1b50*/  LDG.E R17, desc[UR12][R10.64] ;  /* 0x0000000c0a117981 */ /* 0x000e24000c1e1900 */
[----:B0-----:R-:W-:Y:S02]  /*1b60*/  IMAD R17, R14, UR4, R17 ;  /* 0x000000040e117c24 */ /* 0x001fe4000f8e0211 */
[----:B------:R-:W-:-:S04]  /*1b70*/  IMAD.WIDE R14, R15, 0x4, R2 ;  /* 0x000000040f0e7825 */ /* 0x000fc800078e0202 */
        /* <DEDUP_REMOVED lines=9> */
[----:B------:R-:W3:Y:S04]  /*1c10*/  LDG.E R22, desc[UR12][R12.64+0x400] ;  /* 0x0004000c0c167981 */ /* 0x000ee8000c1e1900 */
[----:B------:R-:W3:Y:S02]  /*1c20*/  LDG.E R25, desc[UR12][R10.64+0x400] ;  /* 0x0004000c0a197981 */ /* 0x000ee4000c1e1900 */
[----:B---3--:R-:W-:-:S06]  /*1c30*/  IMAD R16, R22, UR4, R25 ;  /* 0x0000000416107c24 */ /* 0x008fcc000f8e0219 */
[----:B------:R-:W1:Y:S08]  /*1c40*/  I2F.F64 R16, R16 ;  /* 0x0000001000107312 */ /* 0x000e700000201c00 */
[----:B-1----:R-:W1:Y:S02]  /*1c50*/  F2I.F64.TRUNC R17, R16 ;  /* 0x0000001000117311 */ /* 0x002e64000030d100 */
[----:B-1----:R2:W-:Y:S04]  /*1c60*/  STG.E desc[UR12][R14.64+0x400], R17 ;  /* 0x000400110e007986 */ /* 0x0025e8000c10190c */
[----:B0-----:R-:W3:Y:S04]  /*1c70*/  LDG.E R21, desc[UR12][R12.64+0x600] ;  /* 0x0006000c0c157981 */ /* 0x001ee8000c1e1900 */
[----:B------:R-:W3:Y:S01]  /*1c80*/  LDG.E R22, desc[UR12][R10.64+0x600] ;  /* 0x0006000c0a167981 */ /* 0x000ee2000c1e1900 */
[----:B------:R-:W-:Y:S01]  /*1c90*/  IADD3 R0, PT, PT, R0, 0x4, RZ ;  /* 0x0000000400007810 */ /* 0x000fe20007ffe0ff */
[----:B---3--:R-:W-:-:S04]  /*1ca0*/  IMAD R21, R21, UR4, R22 ;  /* 0x0000000415157c24 */ /* 0x008fc8000f8e0216 */
[----:B------:R-:W0:Y:S08]  /*1cb0*/  I2F.F64 R18, R21 ;  /* 0x0000001500127312 */ /* 0x000e300000201c00 */
[----:B0-----:R-:W0:Y:S02]  /*1cc0*/  F2I.F64.TRUNC R19, R18 ;  /* 0x0000001200137311 */ /* 0x001e24000030d100 */
[----:B0-----:R2:W-:Y:S02]  /*1cd0*/  STG.E desc[UR12][R14.64+0x600], R19 ;  /* 0x000600130e007986 */ /* 0x0015e4000c10190c */
.L_x_14:
[----:B------:R-:W-:Y:S05]  /*1ce0*/  @!P1 EXIT ;  /* 0x000000000000994d */ /* 0x000fea0003800000 */
[----:B------:R-:W-:Y:S02]  /*1cf0*/  ISETP.NE.AND P0, PT, R20, 0x1, PT ;  /* 0x000000011400780c */ /* 0x000fe40003f05270 */
[----:B------:R-:W-:-:S04]  /*1d00*/  LOP3.LUT R8, R8, 0x1, RZ, 0xc0, !PT ;  /* 0x0000000108087812 */ /* 0x000fc800078ec0ff */
[----:B------:R-:W-:-:S07]  /*1d10*/  ISETP.NE.U32.AND P1, PT, R8, 0x1, PT ;  /* 0x000000010800780c */ /* 0x000fce0003f25070 */
[----:B------:R-:W-:Y:S06]  /*1d20*/  @!P0 BRA `(.L_x_15) ;  /* 0x0000000000488947 */ /* 0x000fec0003800000 */
[----:B--2---:R-:W-:Y:S01]  /*1d30*/  IMAD R19, R0, 0x80, R9 ;  /* 0x0000008000137824 */ /* 0x004fe200078e0209 */
[----:B------:R-:W0:Y:S03]  /*1d40*/  LDCU UR4, c[0x0][0x38c] ;  /* 0x00007180ff0477ac */ /* 0x000e260008000800 */
[----:B------:R-:W-:-:S04]  /*1d50*/  IMAD.WIDE R16, R19, 0x4, R6 ;  /* 0x0000000413107825 */ /* 0x000fc800078e0206 */
[C---:B------:R-:W-:Y:S01]  /*1d60*/  IMAD.WIDE R10, R19.reuse, 0x4, R4 ;  /* 0x00000004130a7825 */ /* 0x040fe200078e0204 */
[----:B------:R-:W0:Y:S04]  /*1d70*/  LDG.E R8, desc[UR12][R16.64] ;  /* 0x0000000c10087981 */ /* 0x000e28000c1e1900 */
[----:B------:R-:W0:Y:S01]  /*1d80*/  LDG.E R13, desc[UR12][R10.64] ;  /* 0x0000000c0a0d7981 */ /* 0x000e22000c1e1900 */
[----:B------:R-:W-:-:S04]  /*1d90*/  IMAD.WIDE R18, R19, 0x4, R2 ;  /* 0x0000000413127825 */ /* 0x000fc800078e0202 */
[----:B0-----:R-:W-:-:S06]  /*1da0*/  IMAD R13, R8, UR4, R13 ;  /* 0x00000004080d7c24 */ /* 0x001fcc000f8e020d */
[----:B------:R-:W0:Y:S08]  /*1db0*/  I2F.F64 R12, R13 ;  /* 0x0000000d000c7312 */ /* 0x000e300000201c00 */
[----:B0-----:R-:W0:Y:S02]  /*1dc0*/  F2I.F64.TRUNC R21, R12 ;  /* 0x0000000c00157311 */ /* 0x001e24000030d100 */
[----:B0-----:R0:W-:Y:S04]  /*1dd0*/  STG.E desc[UR12][R18.64], R21 ;  /* 0x0000001512007986 */ /* 0x0011e8000c10190c */
[----:B------:R-:W2:Y:S04]  /*1de0*/  LDG.E R8, desc[UR12][R16.64+0x200] ;  /* 0x0002000c10087981 */ /* 0x000ea8000c1e1900 */
[----:B------:R-:W2:Y:S01]  /*1df0*/  LDG.E R15, desc[UR12][R10.64+0x200] ;  /* 0x0002000c0a0f7981 */ /* 0x000ea2000c1e1900 */
[----:B------:R-:W-:Y:S01]  /*1e00*/  IADD3 R0, PT, PT, R0, 0x2, RZ ;  /* 0x0000000200007810 */ /* 0x000fe20007ffe0ff */
[----:B--2---:R-:W-:-:S06]  /*1e10*/  IMAD R15, R8, UR4, R15 ;  /* 0x00000004080f7c24 */ /* 0x004fcc000f8e020f */
[----:B------:R-:W1:Y:S08]  /*1e20*/  I2F.F64 R14, R15 ;  /* 0x0000000f000e7312 */ /* 0x000e700000201c00 */
[----:B-1----:R-:W1:Y:S02]  /*1e30*/  F2I.F64.TRUNC R23, R14 ;  /* 0x0000000e00177311 */ /* 0x002e64000030d100 */
[----:B-1----:R0:W-:Y:S02]  /*1e40*/  STG.E desc[UR12][R18.64+0x200], R23 ;  /* 0x0002001712007986 */ /* 0x0021e4000c10190c */
.L_x_15:
[----:B------:R-:W-:Y:S05]  /*1e50*/  @P1 EXIT ;  /* 0x000000000000194d */ /* 0x000fea0003800000 */
[----:B------:R-:W-:Y:S01]  /*1e60*/  LEA R11, R0, R9, 0x7 ;  /* 0x00000009000b7211 */ /* 0x000fe200078e38ff */
[----:B------:R-:W3:Y:S04]  /*1e70*/  LDCU UR4, c[0x0][0x38c] ;  /* 0x00007180ff0477ac */ /* 0x000ee80008000800 */
[----:B------:R-:W-:-:S04]  /*1e80*/  IMAD.WIDE R6, R11, 0x4, R6 ;  /* 0x000000040b067825 */ /* 0x000fc800078e0206 */
[C---:B------:R-:W-:Y:S02]  /*1e90*/  IMAD.WIDE R4, R11.reuse, 0x4, R4 ;  /* 0x000000040b047825 */ /* 0x040fe400078e0204 */
[----:B------:R-:W3:Y:S04]  /*1ea0*/  LDG.E R6, desc[UR12][R6.64] ;  /* 0x0000000c06067981 */ /* 0x000ee8000c1e1900 */
[----:B------:R-:W3:Y:S01]  /*1eb0*/  LDG.E R5, desc[UR12][R4.64] ;  /* 0x0000000c04057981 */ /* 0x000ee2000c1e1900 */
[----:B------:R-:W-:-:S04]  /*1ec0*/  IMAD.WIDE R2, R11, 0x4, R2 ;  /* 0x000000040b027825 */ /* 0x000fc800078e0202 */
[----:B---3--:R-:W-:-:S06]  /*1ed0*/  IMAD R8, R6, UR4, R5 ;  /* 0x0000000406087c24 */ /* 0x008fcc000f8e0205 */
[----:B------:R-:W3:Y:S08]  /*1ee0*/  I2F.F64 R8, R8 ;  /* 0x0000000800087312 */ /* 0x000ef00000201c00 */
[----:B---3--:R-:W3:Y:S02]  /*1ef0*/  F2I.F64.TRUNC R9, R8 ;  /* 0x0000000800097311 */ /* 0x008ee4000030d100 */
[----:B---3--:R-:W-:Y:S01]  /*1f00*/  STG.E desc[UR12][R2.64], R9 ;  /* 0x0000000902007986 */ /* 0x008fe2000c10190c */
[----:B------:R-:W-:Y:S05]  /*1f10*/  EXIT ;  /* 0x000000000000794d */ /* 0x000fea0003800000 */
.L_x_16:
[----:B------:R-:W-:-:S00]  /*1f20*/  BRA `(.L_x_16) ;  /* 0xfffffffc00fc7947 */ /* 0x000fc0000383ffff */
[----:B------:R-:W-:-:S00]  /*1f30*/  NOP ;  /* 0x0000000000007918 */ /* 0x000fc00000000000 */
        /* <DEDUP_REMOVED lines=12> */
.L_x_35:


//--------------------- .text._ZN3cub18CUB_300001_SM_10006detail9transform16transform_kernelINS2_10policy_hubILb1EN4cuda3std3__45tupleIJN6thrust24THRUST_300001_SM_1000_NS6detail15normal_iteratorINSA_10device_ptrIiEEEESF_EEEE10policy1000Ei5saxpySF_JPiSK_EEEvT0_iT1_T2_DpNS2_10kernel_argIT3_EE --------------------------
	.section	.text._ZN3cub18CUB_300001_SM_10006detail9transform16transform_kernelINS2_10policy_hubILb1EN4cuda3std3__45tupleIJN6thrust24THRUST_300001_SM_1000_NS6detail15normal_iteratorINSA_10device_ptrIiEEEESF_EEEE10policy1000Ei5saxpySF_JPiSK_EEEvT0_iT1_T2_DpNS2_10kernel_argIT3_EE,"ax",@progbits
	.align	128
        .global         _ZN3cub18CUB_300001_SM_10006detail9transform16transform_kernelINS2_10policy_hubILb1EN4cuda3std3__45tupleIJN6thrust24THRUST_300001_SM_1000_NS6detail15normal_iteratorINSA_10device_ptrIiEEEESF_EEEE10policy1000Ei5saxpySF_JPiSK_EEEvT0_iT1_T2_DpNS2_10kernel_argIT3_EE
        .type           _ZN3cub18CUB_300001_SM_10006detail9transform16transform_kernelINS2_10policy_hubILb1EN4cuda3std3__45tupleIJN6thrust24THRUST_300001_SM_1000_NS6detail15normal_iteratorINSA_10device_ptrIiEEEESF_EEEE10policy1000Ei5saxpySF_JPiSK_EEEvT0_iT1_T2_DpNS2_10kernel_argIT3_EE,@function
        .size           _ZN3cub18CUB_300001_SM_10006detail9transform16transform_kernelINS2_10policy_hubILb1EN4cuda3std3__45tupleIJN6thrust24THRUST_300001_SM_1000_NS6detail15normal_iteratorINSA_10device_ptrIiEEEESF_EEEE10policy1000Ei5saxpySF_JPiSK_EEEvT0_iT1_T2_DpNS2_10kernel_argIT3_EE,(.L_x_36 - _ZN3cub18CUB_300001_SM_10006detail9transform16transform_kernelINS2_10policy_hubILb1EN4cuda3std3__45tupleIJN6thrust24THRUST_300001_SM_1000_NS6detail15normal_iteratorINSA_10device_ptrIiEEEESF_EEEE10policy1000Ei5saxpySF_JPiSK_EEEvT0_iT1_T2_DpNS2_10kernel_argIT3_EE)
        .other          _ZN3cub18CUB_300001_SM_10006detail9transform16transform_kernelINS2_10policy_hubILb1EN4cuda3std3__45tupleIJN6thrust24THRUST_300001_SM_1000_NS6detail15normal_iteratorINSA_10device_ptrIiEEEESF_EEEE10policy1000Ei5saxpySF_JPiSK_EEEvT0_iT1_T2_DpNS2_10kernel_argIT3_EE,@"STO_CUDA_ENTRY STV_DEFAULT"
_ZN3cub18CUB_300001_SM_10006detail9transform16transform_kernelINS2_10policy_hubILb1EN4cuda3std3__45tupleIJN6thrust24THRUST_300001_SM_1000_NS6detail15normal_iteratorINSA_10device_ptrIiEEEESF_EEEE10policy1000Ei5saxpySF_JPiSK_EEEvT0_iT1_T2_DpNS2_10kernel_argIT3_EE:
.text._ZN3cub18CUB_300001_SM_10006detail9transform16transform_kernelINS2_10policy_hubILb1EN4cuda3std3__45tupleIJN6thrust24THRUST_300001_SM_1000_NS6detail15normal_iteratorINSA_10device_ptrIiEEEESF_EEEE10policy1000Ei5saxpySF_JPiSK_EEEvT0_iT1_T2_DpNS2_10kernel_argIT3_EE:
[----:B------:R-:W-:Y:S08]  /*0000*/  LDC R1, c[0x0][0x37c] ;  /* 0x0000df00ff017b82 */ /* 0x000ff00000000800 */
[----:B------:R-:W0:Y:S01]  /*0010*/  S2UR UR18, SR_CTAID.X ;  /* 0x00000000001279c3 */ /* 0x000e220000002500 */
[----:B------:R-:W1:Y:S01]  /*0020*/  LDCU.64 UR12, c[0x0][0x380] ;  /* 0x00007000ff0c77ac */ /* 0x000e620008000a00 */
[----:B------:R-:W2:Y:S01]  /*0030*/  S2R R0, SR_TID.X ;  /* 0x0000000000007919 */ /* 0x000ea20000002100 */
[----:B------:R-:W-:Y:S01]  /*0040*/  BSSY.RECONVERGENT B0, `(.L_x_17) ;  /* 0x0000020000007945 */ /* 0x000fe20003800200 */
[----:B-1----:R-:W-:-:S04]  /*0050*/  USHF.L.U32 UR11, UR13, 0x7, URZ ;  /* 0x000000070d0b7899 */ /* 0x002fc800080006ff */
[----:B0-----:R-:W-:-:S04]  /*0060*/  UIMAD UR8, UR11, UR18, URZ ;  /* 0x000000120b0872a4 */ /* 0x001fc8000f8e02ff */
[----:B------:R-:W-:-:S04]  /*0070*/  UIADD3 UR10, UPT, UPT, -UR8, UR12, URZ ;  /* 0x0000000c080a7290 */ /* 0x000fc8000fffe1ff */
[----:B------:R-:W-:Y:S01]  /*0080*/  UISETP.LT.AND UP0, UPT, UR11, UR10, UPT ;  /* 0x0000000a0b00728c */ /* 0x000fe2000bf01270 */
[----:B--2---:R-:W-:-:S03]  /*0090*/  SHF.L.U32 R4, R0, 0x7, RZ ;  /* 0x0000000700047819 */ /* 0x004fc600000006ff */
[----:B------:R-:W-:-:S04]  /*00a0*/  USEL UR12, UR11, UR10, UP0 ;  /* 0x0000000a0b0c7287 */ /* 0x000fc80008000000 */
[----:B------:R-:W-:-:S06]  /*00b0*/  USHF.L.U32 UR4, UR12, 0x2, URZ ;  /* 0x000000020c047899 */ /* 0x000fcc00080006ff */
[----:B------:R-:W-:-:S13]  /*00c0*/  ISETP.GE.AND P0, PT, R4, UR4, PT ;  /* 0x0000000404007c0c */ /* 0x000fda000bf06270 */
[----:B------:R-:W-:Y:S05]  /*00d0*/  @P0 BRA `(.L_x_18) ;  /* 0x0000000000580947 */ /* 0x000fea0003800000 */
[----:B------:R-:W0:Y:S01]  /*00e0*/  LDC.64 R2, c[0x0][0x398] ;  /* 0x0000e600ff027b82 */ /* 0x000e220000000a00 */
[----:B------:R-:W-:Y:S01]  /*00f0*/  MOV R7, UR8 ;  /* 0x0000000800077c02 */ /* 0x000fe20008000f00 */
[----:B------:R-:W-:Y:S01]  /*0100*/  BSSY.RECONVERGENT B1, `(.L_x_19) ;  /* 0x000000a000017945 */ /* 0x000fe20003800200 */
[----:B------:R-:W-:Y:S02]  /*0110*/  IMAD.MOV.U32 R5, RZ, RZ, R4 ;  /* 0x000000ffff057224 */ /* 0x000fe400078e0004 */
[----:B0-----:R-:W-:-:S04]  /*0120*/  IMAD.WIDE.U32 R2, R0, 0x80, R2 ;  /* 0x0000008000027825 */ /* 0x001fc800078e0002 */
[----:B------:R-:W-:-:S07]  /*0130*/  IMAD.WIDE R2, R7, 0x4, R2 ;  /* 0x0000000407027825 */ /* 0x000fce00078e0202 */
.L_x_20:
[----:B------:R-:W-:Y:S01]  /*0140*/  IADD3 R5, PT, PT, R5, 0x4000, RZ ;  /* 0x0000400005057810 */ /* 0x000fe20007ffe0ff */
[----:B------:R0:W-:Y:S03]  /*0150*/  CCTL.E.PF2 [R2] ;  /* 0x000000000200798f */ /* 0x0001e60000800100 */
[----:B------:R-:W-:Y:S02]  /*0160*/  ISETP.GE.AND P0, PT, R5, UR4, PT ;  /* 0x0000000405007c0c */ /* 0x000fe4000bf06270 */
[----:B0-----:R-:W-:-:S04]  /*0170*/  IADD3 R2, P1, PT, R2, 0x4000, RZ ;  /* 0x0000400002027810 */ /* 0x001fc80007f3e0ff */
[----:B------:R-:W-:-:S07]  /*0180*/  IADD3.X R3, PT, PT, RZ, R3, RZ, P1, !PT ;  /* 0x00000003ff037210 */ /* 0x000fce0000ffe4ff */
[----:B------:R-:W-:Y:S05]  /*0190*/  @!P0 BRA `(.L_x_20) ;  /* 0xfffffffc00e88947 */ /* 0x000fea000383ffff */
[----:B------:R-:W-:Y:S05]  /*01a0*/  BSYNC.RECONVERGENT B1 ;  /* 0x0000000000017941 */ /* 0x000fea0003800200 */
.L_x_19:
[----:B------:R-:W0:Y:S02]  /*01b0*/  LDC.64 R2, c[0x0][0x3a8] ;  /* 0x0000ea00ff027b82 */ /* 0x000e240000000a00 */
[----:B0-----:R-:W-:-:S04]  /*01c0*/  IMAD.WIDE.U32 R2, R0, 0x80, R2 ;  /* 0x0000008000027825 */ /* 0x001fc800078e0002 */
[----:B------:R-:W-:-:S07]  /*01d0*/  IMAD.WIDE R2, R7, 0x4, R2 ;  /* 0x0000000407027825 */ /* 0x000fce00078e0202 */
.L_x_21:
[----:B------:R-:W-:Y:S01]  /*01e0*/  VIADD R4, R4, 0x4000 ;  /* 0x0000400004047836 */ /* 0x000fe20000000000 */
[----:B------:R0:W-:Y:S04]  /*01f0*/  CCTL.E.PF2 [R2] ;  /* 0x000000000200798f */ /* 0x0001e80000800100 */
[----:B------:R-:W-:Y:S02]  /*0200*/  ISETP.GE.AND P0, PT, R4, UR4, PT ;  /* 0x0000000404007c0c */ /* 0x000fe4000bf06270 */
[----:B0-----:R-:W-:-:S04]  /*0210*/  IADD3 R2, P1, PT, R2, 0x4000, RZ ;  /* 0x0000400002027810 */ /* 0x001fc80007f3e0ff */
[----:B------:R-:W-:-:S07]  /*0220*/  IADD3.X R3, PT, PT, RZ, R3, RZ, P1, !PT ;  /* 0x00000003ff037210 */ /* 0x000fce0000ffe4ff */
[----:B------:R-:W-:Y:S05]  /*0230*/  @!P0 BRA `(.L_x_21) ;  /* 0xfffffffc00e88947 */ /* 0x000fea000383ffff */
.L_x_18:
[----:B------:R-:W-:Y:S05]  /*0240*/  BSYNC.RECONVERGENT B0 ;  /* 0x0000000000007941 */ /* 0x000fea0003800200 */
.L_x_17:
[----:B------:R-:W0:Y:S01]  /*0250*/  LDCU.128 UR4, c[0x0][0x390] ;  /* 0x00007200ff0477ac */ /* 0x000e220008000c00 */
[----:B------:R-:W-:Y:S01]  /*0260*/  UIMAD.WIDE UR8, UR8, 0x4, URZ ;  /* 0x00000004080878a5 */ /* 0x000fe2000f8e02ff */
[----:B------:R-:W1:Y:S01]  /*0270*/  LDCU.64 UR20, c[0x0][0x358] ;  /* 0x00006b00ff1477ac */ /* 0x000e620008000a00 */
[----:B------:R-:W2:Y:S02]  /*0280*/  LDCU.64 UR14, c[0x0][0x3a8] ;  /* 0x00007500ff0e77ac */ /* 0x000ea40008000a00 */
[----:B0-----:R-:W-:-:S04]  /*0290*/  UIADD3 UR16, UP0, UPT, UR8, UR4, URZ ;  /* 0x0000000408107290 */ /* 0x001fc8000ff1e0ff */
[----:B------:R-:W-:Y:S02]  /*02a0*/  UIADD3.X UR17, UPT, UPT, UR9, UR5, URZ, UP0, !UPT ;  /* 0x0000000509117290 */ /* 0x000fe400087fe4ff */
[----:B------:R-:W-:-:S09]  /*02b0*/  UISETP.GT.AND UP0, UPT, UR11, UR10, UPT ;  /* 0x0000000a0b00728c */ /* 0x000fd2000bf04270 */
[----:B-12---:R-:W-:Y:S05]  /*02c0*/  BRA.U UP0, `(.L_x_22) ;  /* 0x0000000900dc7547 */ /* 0x006fea000b800000 */
[----:B------:R-:W-:-:S06]  /*02d0*/  UISETP.GE.AND UP0, UPT, UR13, 0x1, UPT ;  /* 0x000000010d00788c */ /* 0x000fcc000bf06270 */
[----:B------:R-:W-:-:S13]  /*02e0*/  PLOP3.LUT P0, PT, PT, PT, UP0, 0x80, 0x8 ;  /* 0x000000000008781c */ /* 0x000fda0003f0f008 */
[----:B------:R-:W-:Y:S05]  /*02f0*/  @!P0 EXIT ;  /* 0x000000000000894d */ /* 0x000fea0003800000 */
[----:B------:R-:W-:Y:S01]  /*0300*/  UISETP.GE.U32.AND UP0, UPT, UR13, 0x8, UPT ;  /* 0x000000080d00788c */ /* 0x000fe2000bf06070 */
[----:B------:R-:W-:-:S08]  /*0310*/  HFMA2 R6, -RZ, RZ, 0, 0 ;  /* 0x00000000ff067431 */ /* 0x000fd000000001ff */
[----:B------:R-:W-:Y:S05]  /*0320*/  BRA.U !UP0, `(.L_x_23) ;  /* 0x00000005086c7547 */ /* 0x000fea000b800000 */
[----:B------:R-:W0:Y:S01]  /*0330*/  LDC.64 R2, c[0x0][0x390] ;  /* 0x0000e400ff027b82 */ /* 0x000e220000000a00 */
[----:B------:R-:W-:Y:S01]  /*0340*/  UMOV UR10, UR8 ;  /* 0x00000008000a7c82 */ /* 0x000fe20008000000 */
[----:B------:R-:W-:Y:S01]  /*0350*/  UMOV UR11, UR9 ;  /* 0x00000009000b7c82 */ /* 0x000fe20008000000 */
[----:B------:R-:W-:Y:S02]  /*0360*/  UIADD3 UR9, UP2, UPT, UR10, 0x600, URZ ;  /* 0x000006000a097890 */ /* 0x000fe4000ff5e0ff */
[----:B------:R-:W-:Y:S02]  /*0370*/  ULOP3.LUT UR8, UR13, 0x7ffffff8, URZ, 0xc0, !UPT ;  /* 0x7ffffff80d087892 */ /* 0x000fe4000f8ec0ff */
[----:B------:R-:W-:Y:S01]  /*0380*/  UIADD3 UR12, UP0, UPT, UR9, UR4, URZ ;  /* 0x00000004090c7290 */ /* 0x000fe2000ff1e0ff */
[----:B------:R-:W1:Y:S01]  /*0390*/  LDC.64 R4, c[0x0][0x398] ;  /* 0x0000e600ff047b82 */ /* 0x000e620000000a00 */
[----:B------:R-:W-:Y:S02]  /*03a0*/  UIADD3.X UR4, UPT, UPT, URZ, UR11, URZ, UP2, !UPT ;  /* 0x0000000bff047290 */ /* 0x000fe400097fe4ff */
[----:B------:R-:W-:-:S02]  /*03b0*/  UIADD3 UR6, UP1, UPT, UR9, UR6, URZ ;  /* 0x0000000609067290 */ /* 0x000fc4000ff3e0ff */
[----:B------:R-:W-:Y:S01]  /*03c0*/  UIADD3 UR14, UP2, UPT, UR9, UR14, URZ ;  /* 0x0000000e090e7290 */ /* 0x000fe2000ff5e0ff */
[----:B------:R-:W2:Y:S02]  /*03d0*/  LDCU UR19, c[0x0][0x388] ;  /* 0x00007100ff1377ac */ /* 0x000ea40008000800 */
[----:B------:R-:W3:Y:S01]  /*03e0*/  LDC.64 R6, c[0x0][0x3a8] ;  /* 0x0000ea00ff067b82 */ /* 0x000ee20000000a00 */
[----:B------:R-:W-:Y:S02]  /*03f0*/  UIADD3.X UR7, UPT, UPT, UR4, UR7, URZ, UP1, !UPT ;  /* 0x0000000704077290 */ /* 0x000fe40008ffe4ff */
[----:B------:R-:W-:Y:S02]  /*0400*/  UIADD3.X UR5, UPT, UPT, UR4, UR5, URZ, UP0, !UPT ;  /* 0x0000000504057290 */ /* 0x000fe400087fe4ff */
[----:B------:R-:W-:Y:S01]  /*0410*/  UIADD3.X UR15, UPT, UPT, UR4, UR15, URZ, UP2, !UPT ;  /* 0x0000000f040f7290 */ /* 0x000fe200097fe4ff */
[----:B0-----:R-:W-:Y:S01]  /*0420*/  IMAD.WIDE.U32 R2, R0, 0x4, R2 ;  /* 0x0000000400027825 */ /* 0x001fe200078e0002 */
[----:B------:R-:W-:-:S03]  /*0430*/  UIADD3 UR8, UPT, UPT, -UR8, URZ, URZ ;  /* 0x000000ff08087290 */ /* 0x000fc6000fffe1ff */
[----:B-1----:R-:W-:-:S04]  /*0440*/  IMAD.WIDE.U32 R4, R0, 0x4, R4 ;  /* 0x0000000400047825 */ /* 0x002fc800078e0004 */
[----:B---3--:R-:W-:-:S04]  /*0450*/  IMAD.WIDE.U32 R6, R0, 0x4, R6 ;  /* 0x0000000400067825 */ /* 0x008fc800078e0006 */
[----:B--2---:R-:W-:-:S07]  /*0460*/  VIADD R0, R0, 0x80 ;  /* 0x0000008000007836 */ /* 0x004fce0000000000 */
.L_x_24:
        /* <DEDUP_REMOVED lines=10> */
[----:B------:R-:W-:-:S02]  /*0510*/  MOV R11, UR15 ;  /* 0x0000000f000b7c02 */ /* 0x000fc40008000f00 */
[----:B------:R-:W-:Y:S01]  /*0520*/  IADD3.X R19, PT, PT, R3, UR11, RZ, P0, !PT ;  /* 0x0000000b03137c10 */ /* 0x000fe200087fe4ff */
[----:B------:R-:W-:-:S04]  /*0530*/  IMAD.WIDE R8, R0, 0x4, R8 ;  /* 0x0000000400087825 */ /* 0x000fc800078e0208 */
[----:B------:R-:W-:-:S04]  /*0540*/  IMAD.WIDE R10, R0, 0x4, R10 ;  /* 0x00000004000a7825 */ /* 0x000fc800078e020a */
[----:B--2---:R-:W-:-:S06]  /*0550*/  IMAD R12, R14, UR19, R17 ;  /* 0x000000130e0c7c24 */ /* 0x004fcc000f8e0211 */
[----:B------:R-:W0:Y:S08]  /*0560*/  I2F.F64 R12, R12 ;  /* 0x0000000c000c7312 */ /* 0x000e300000201c00 */
[----:B0-----:R-:W0:Y:S02]  /*0570*/  F2I.F64.TRUNC R21, R12 ;  /* 0x0000000c00157311 */ /* 0x001e24000030d100 */
[----:B0-----:R0:W-:Y:S04]  /*0580*/  STG.E desc[UR20][R18.64], R21 ;  /* 0x0000001512007986 */ /* 0x0011e8000c101914 */
[----:B------:R-:W2:Y:S04]  /*0590*/  LDG.E R14, desc[UR20][R8.64+-0x600] ;  /* 0xfffa0014080e7981 */ /* 0x000ea8000c1e1900 */
[----:B------:R-:W2:Y:S01]  /*05a0*/  LDG.E R13, desc[UR20][R10.64+-0x600] ;  /* 0xfffa00140a0d7981 */ /* 0x000ea2000c1e1900 */
[----:B------:R-:W-:Y:S01]  /*05b0*/  MOV R12, UR12 ;  /* 0x0000000c000c7c02 */ /* 0x000fe20008000f00 */
[----:B--2---:R-:W-:-:S06]  /*05c0*/  IMAD R14, R14, UR19, R13 ;  /* 0x000000130e0e7c24 */ /* 0x004fcc000f8e020d */
[----:B------:R-:W1:Y:S01]  /*05d0*/  I2F.F64 R14, R14 ;  /* 0x0000000e000e7312 */ /* 0x000e620000201c00 */
[----:B------:R-:W-:Y:S02]  /*05e0*/  IMAD.U32 R13, RZ, RZ, UR5 ;  /* 0x00000005ff0d7e24 */ /* 0x000fe4000f8e00ff */
[----:B------:R-:W-:-:S05]  /*05f0*/  IMAD.WIDE R12, R0, 0x4, R12 ;  /* 0x00000004000c7825 */ /* 0x000fca00078e020c */
[----:B-1----:R-:W1:Y:S02]  /*0600*/  F2I.F64.TRUNC R23, R14 ;  /* 0x0000000e00177311 */ /* 0x002e64000030d100 */
[----:B-1----:R1:W-:Y:S04]  /*0610*/  STG.E desc[UR20][R12.64+-0x600], R23 ;  /* 0xfffa00170c007986 */ /* 0x0023e8000c101914 */
[----:B------:R-:W2:Y:S04]  /*0620*/  LDG.E R16, desc[UR20][R8.64+-0x400] ;  /* 0xfffc001408107981 */ /* 0x000ea8000c1e1900 */
[----:B------:R-:W2:Y:S02]  /*0630*/  LDG.E R17, desc[UR20][R10.64+-0x400] ;  /* 0xfffc00140a117981 */ /* 0x000ea4000c1e1900 */
[----:B--2---:R-:W-:-:S06]  /*0640*/  IMAD R16, R16, UR19, R17 ;  /* 0x0000001310107c24 */ /* 0x004fcc000f8e0211 */
[----:B------:R-:W0:Y:S08]  /*0650*/  I2F.F64 R16, R16 ;  /* 0x0000001000107312 */ /* 0x000e300000201c00 */
[----:B0-----:R-:W0:Y:S02]  /*0660*/  F2I.F64.TRUNC R19, R16 ;  /* 0x0000001000137311 */ /* 0x001e24000030d100 */
[----:B0-----:R0:W-:Y:S04]  /*0670*/  STG.E desc[UR20][R12.64+-0x400], R19 ;  /* 0xfffc00130c007986 */ /* 0x0011e8000c101914 */
[----:B------:R-:W2:Y:S04]  /*0680*/  LDG.E R14, desc[UR20][R8.64+-0x200] ;  /* 0xfffe0014080e7981 */ /* 0x000ea8000c1e1900 */
[----:B------:R-:W2:Y:S02]  /*0690*/  LDG.E R15, desc[UR20][R10.64+-0x200] ;  /* 0xfffe00140a0f7981 */ /* 0x000ea4000c1e1900 */
[----:B--2---:R-:W-:-:S06]  /*06a0*/  IMAD R14, R14, UR19, R15 ;  /* 0x000000130e0e7c24 */ /* 0x004fcc000f8e020f */
[----:B------:R-:W2:Y:S08]  /*06b0*/  I2F.F64 R14, R14 ;  /* 0x0000000e000e7312 */ /* 0x000eb00000201c00 */
[----:B--2---:R-:W2:Y:S02]  /*06c0*/  F2I.F64.TRUNC R21, R14 ;  /* 0x0000000e00157311 */ /* 0x004ea4000030d100 */
[----:B--2---:R2:W-:Y:S04]  /*06d0*/  STG.E desc[UR20][R12.64+-0x200], R21 ;  /* 0xfffe00150c007986 */ /* 0x0045e8000c101914 */
[----:B------:R-:W3:Y:S04]  /*06e0*/  LDG.E R18, desc[UR20][R8.64] ;  /* 0x0000001408127981 */ /* 0x000ee8000c1e1900 */
[----:B-1----:R-:W3:Y:S02]  /*06f0*/  LDG.E R23, desc[UR20][R10.64] ;  /* 0x000000140a177981 */ /* 0x002ee4000c1e1900 */
[----:B---3--:R-:W-:-:S04]  /*0700*/  IMAD R18, R18, UR19, R23 ;  /* 0x0000001312127c24 */ /* 0x008fc8000f8e0217 */
[----:B------:R-:W0:Y:S08]  /*0710*/  I2F.F64 R16, R18 ;  /* 0x0000001200107312 */ /* 0x000e300000201c00 */
[----:B0-----:R-:W0:Y:S02]  /*0720*/  F2I.F64.TRUNC R19, R16 ;  /* 0x0000001000137311 */ /* 0x001e24000030d100 */
[----:B0-----:R0:W-:Y:S04]  /*0730*/  STG.E desc[UR20][R12.64], R19 ;  /* 0x000000130c007986 */ /* 0x0011e8000c101914 */
[----:B------:R-:W3:Y:S04]  /*0740*/  LDG.E R20, desc[UR20][R8.64+0x200] ;  /* 0x0002001408147981 */ /* 0x000ee8000c1e1900 */
[----:B------:R-:W3:Y:S02]  /*0750*/  LDG.E R23, desc[UR20][R10.64+0x200] ;  /* 0x000200140a177981 */ /* 0x000ee4000c1e1900 */
[----:B---3--:R-:W-:-:S04]  /*0760*/  IMAD R20, R20, UR19, R23 ;  /* 0x0000001314147c24 */ /* 0x008fc8000f8e0217 */
[----:B------:R-:W2:Y:S08]  /*0770*/  I2F.F64 R14, R20 ;  /* 0x00000014000e7312 */ /* 0x000eb00000201c00 */
[----:B--2---:R-:W1:Y:S02]  /*0780*/  F2I.F64.TRUNC R21, R14 ;  /* 0x0000000e00157311 */ /* 0x004e64000030d100 */
[----:B-1----:R1:W-:Y:S04]  /*0790*/  STG.E desc[UR20][R12.64+0x200], R21 ;  /* 0x000200150c007986 */ /* 0x0023e8000c101914 */
[----:B------:R-:W2:Y:S04]  /*07a0*/  LDG.E R22, desc[UR20][R8.64+0x400] ;  /* 0x0004001408167981 */ /* 0x000ea8000c1e1900 */
[----:B------:R-:W2:Y:S02]  /*07b0*/  LDG.E R23, desc[UR20][R10.64+0x400] ;  /* 0x000400140a177981 */ /* 0x000ea4000c1e1900 */
[----:B--2---:R-:W-:-:S04]  /*07c0*/  IMAD R22, R22, UR19, R23 ;  /* 0x0000001316167c24 */ /* 0x004fc8000f8e0217 */
[----:B------:R-:W2:Y:S08]  /*07d0*/  I2F.F64 R16, R22 ;  /* 0x0000001600107312 */ /* 0x000eb00000201c00 */
[----:B--2---:R-:W2:Y:S02]  /*07e0*/  F2I.F64.TRUNC R17, R16 ;  /* 0x0000001000117311 */ /* 0x004ea4000030d100 */
[----:B--2---:R1:W-:Y:S04]  /*07f0*/  STG.E desc[UR20][R12.64+0x400], R17 ;  /* 0x000400110c007986 */ /* 0x0043e8000c101914 */
[----:B------:R-:W2:Y:S04]  /*0800*/  LDG.E R18, desc[UR20][R8.64+0x600] ;  /* 0x0006001408127981 */ /* 0x000ea8000c1e1900 */
[----:B0-----:R-:W2:Y:S01]  /*0810*/  LDG.E R19, desc[UR20][R10.64+0x600] ;  /* 0x000600140a137981 */ /* 0x001ea2000c1e1900 */
[----:B------:R-:W-:-:S02]  /*0820*/  UIADD3 UR10, UP0, UPT, UR10, 0x1000, URZ ;  /* 0x000010000a0a7890 */ /* 0x000fc4000ff1e0ff */
[----:B------:R-:W-:Y:S02]  /*0830*/  UIADD3 UR8, UPT, UPT, UR8, 0x8, URZ ;  /* 0x0000000808087890 */ /* 0x000fe4000fffe0ff */
[----:B------:R-:W-:Y:S02]  /*0840*/  UIADD3.X UR11, UPT, UPT, URZ, UR11, URZ, UP0, !UPT ;  /* 0x0000000bff0b7290 */ /* 0x000fe400087fe4ff */
[----:B------:R-:W-:Y:S01]  /*0850*/  UISETP.NE.AND UP0, UPT, UR8, URZ, UPT ;  /* 0x000000ff0800728c */ /* 0x000fe2000bf05270 */
[----:B------:R-:W-:Y:S01]  /*0860*/  IADD3 R0, PT, PT, R0, 0x400, RZ ;  /* 0x0000040000007810 */ /* 0x000fe20007ffe0ff */
[----:B--2---:R-:W-:-:S04]  /*0870*/  IMAD R18, R18, UR19, R19 ;  /* 0x0000001312127c24 */ /* 0x004fc8000f8e0213 */
[----:B------:R-:W0:Y:S08]  /*0880*/  I2F.F64 R14, R18 ;  /* 0x00000012000e7312 */ /* 0x000e300000201c00 */
[----:B0-----:R-:W0:Y:S02]  /*0890*/  F2I.F64.TRUNC R15, R14 ;  /* 0x0000000e000f7311 */ /* 0x001e24000030d100 */
[----:B0-----:R1:W-:Y:S01]  /*08a0*/  STG.E desc[UR20][R12.64+0x600], R15 ;  /* 0x0006000f0c007986 */ /* 0x0013e2000c101914 */
[----:B------:R-:W-:Y:S05]  /*08b0*/  BRA.U UP0, `(.L_x_24) ;  /* 0xfffffff900ec7547 */ /* 0x000fea000b83ffff */
[----:B------:R-:W0:Y:S02]  /*08c0*/  LDC R6, c[0x0][0x384] ;  /* 0x0000e100ff067b82 */ /* 0x000e240000000800 */
[----:B0-----:R-:W-:-:S07]  /*08d0*/  LOP3.LUT R6, R6, 0x7ffffff8, RZ, 0xc0, !PT ;  /* 0x7ffffff806067812 */ /* 0x001fce00078ec0ff */
.L_x_23:
[----:B------:R-:W0:Y:S02]  /*08e0*/  LDC R0, c[0x0][0x384] ;  /* 0x0000e100ff007b82 */ /* 0x000e240000000800 */
[----:B0-----:R-:W-:-:S13]  /*08f0*/  LOP3.LUT P0, R3, R0, 0x7, RZ, 0xc0, !PT ;  /* 0x0000000700037812 */ /* 0x001fda000780c0ff */
[----:B------:R-:W-:Y:S05]  /*0900*/  @!P0 EXIT ;  /* 0x000000000000894d */ /* 0x000fea0003800000 */
[----:B------:R-:W0:Y:S01]  /*0910*/  LDCU.64 UR4, c[0x0][0x3a8] ;  /* 0x00007500ff0477ac */ /* 0x000e220008000a00 */
[C---:B------:R-:W-:Y:S01]  /*0920*/  SHF.L.U32 R2, R0.reuse, 0x7, RZ ;  /* 0x0000000700027819 */ /* 0x040fe200000006ff */
[----:B------:R-:W2:Y:S01]  /*0930*/  S2R R7, SR_TID.X ;  /* 0x0000000000077919 */ /* 0x000ea20000002100 */
[----:B------:R-:W-:Y:S01]  /*0940*/  ISETP.GE.U32.AND P0, PT, R3, 0x4, PT ;  /* 0x000000040300780c */ /* 0x000fe20003f06070 */
[----:B------:R-:W3:Y:S01]  /*0950*/  LDCU.64 UR6, c[0x0][0x398] ;  /* 0x00007300ff0677ac */ /* 0x000ee20008000a00 */
[----:B------:R-:W-:Y:S01]  /*0960*/  LOP3.LUT R18, R0, 0x3, RZ, 0xc0, !PT ;  /* 0x0000000300127812 */ /* 0x000fe200078ec0ff */
[----:B------:R-:W-:-:S03]  /*0970*/  IMAD R2, R2, UR18, RZ ;  /* 0x0000001202027c24 */ /* 0x000fc6000f8e02ff */
[----:B------:R-:W-:Y:S01]  /*0980*/  ISETP.NE.AND P1, PT, R18, RZ, PT ;  /* 0x000000ff1200720c */ /* 0x000fe20003f25270 */
[----:B------:R-:W-:-:S03]  /*0990*/  IMAD.WIDE R4, R2, 0x4, RZ ;  /* 0x0000000402047825 */ /* 0x000fc600078e02ff */
[C---:B0-----:R-:W-:Y:S02]  /*09a0*/  IADD3 R2, P2, PT, R4.reuse, UR4, RZ ;  /* 0x0000000404027c10 */ /* 0x041fe4000ff5e0ff */
[----:B---3--:R-:W-:Y:S02]  /*09b0*/  IADD3 R4, P3, PT, R4, UR6, RZ ;  /* 0x0000000604047c10 */ /* 0x008fe4000ff7e0ff */
[C---:B------:R-:W-:Y:S02]  /*09c0*/  IADD3.X R3, PT, PT, R5.reuse, UR5, RZ, P2, !PT ;  /* 0x0000000505037c10 */ /* 0x040fe400097fe4ff */
[----:B------:R-:W-:Y:S01]  /*09d0*/  IADD3.X R5, PT, PT, R5, UR7, RZ, P3, !PT ;  /* 0x0000000705057c10 */ /* 0x000fe20009ffe4ff */
[----:B------:R-:W-:Y:S08]  /*09e0*/  @!P0 BRA `(.L_x_25) ;  /* 0x00000000007c8947 */ /* 0x000ff00003800000 */
[----:B-12---:R-:W-:Y:S01]  /*09f0*/  IMAD R13, R6, 0x80, R7 ;  /* 0x00000080060d7824 */ /* 0x006fe200078e0207 */
[----:B------:R-:W0:Y:S03]  /*0a00*/  LDCU UR4, c[0x0][0x388] ;  /* 0x00007100ff0477ac */ /* 0x000e260008000800 */
[----:B------:R-:W-:-:S04]  /*0a10*/  IMAD.WIDE R10, R13, 0x4, R4 ;  /* 0x000000040d0a7825 */ /* 0x000fc800078e0204 */
[----:B------:R-:W-:Y:S01]  /*0a20*/  IMAD.WIDE R8, R13, 0x4, R2 ;  /* 0x000000040d087825 */ /* 0x000fe200078e0202 */
[----:B------:R-:W0:Y:S04]  /*0a30*/  LDG.E R12, desc[UR20][R10.64] ;  /* 0x000000140a0c7981 */ /* 0x000e28000c1e1900 */
[----:B------:R-:W0:Y:S02]  /*0a40*/  LDG.E R15, desc[UR20][R8.64] ;  /* 0x00000014080f7981 */ /* 0x000e24000c1e1900 */
[----:B0-----:R-:W-:Y:S01]  /*0a50*/  IMAD R15, R12, UR4, R15 ;  /* 0x000000040c0f7c24 */ /* 0x001fe2000f8e020f */
[----:B------:R-:W-:-:S05]  /*0a60*/  MOV R12, 0x4 ;  /* 0x00000004000c7802 */ /* 0x000fca0000000f00 */
[----:B------:R-:W0:Y:S01]  /*0a70*/  I2F.F64 R14, R15 ;  /* 0x0000000f000e7312 */ /* 0x000e220000201c00 */
[----:B------:R-:W-:-:S07]  /*0a80*/  IMAD.WIDE R12, R13, R12, UR16 ;  /* 0x000000100d0c7e25 */ /* 0x000fce000f8e020c */
        /* <DEDUP_REMOVED lines=15> */
[----:B------:R-:W2:Y:S01]  /*0b80*/  LDG.E R23, desc[UR20][R8.64+0x600] ;  /* 0x0006001408177981 */ /* 0x000ea2000c1e1900 */
[----:B------:R-:W-:Y:S01]  /*0b90*/  IADD3 R6, PT, PT, R6, 0x4, RZ ;  /* 0x0000000406067810 */ /* 0x000fe20007ffe0ff */
[----:B--2---:R-:W-:-:S04]  /*0ba0*/  IMAD R20, R20, UR4, R23 ;  /* 0x0000000414147c24 */ /* 0x004fc8000f8e0217 */
[----:B------:R-:W0:Y:S08]  /*0bb0*/  I2F.F64 R16, R20 ;  /* 0x0000001400107312 */ /* 0x000e300000201c00 */
[----:B0-----:R-:W0:Y:S02]  /*0bc0*/  F2I.F64.TRUNC R17, R16 ;  /* 0x0000001000117311 */ /* 0x001e24000030d100 */
[----:B0-----:R3:W-:Y:S02]  /*0bd0*/  STG.E desc[UR20][R12.64+0x600], R17 ;  /* 0x000600110c007986 */ /* 0x0017e4000c101914 */
.L_x_25:
[----:B------:R-:W-:Y:S05]  /*0be0*/  @!P1 EXIT ;  /* 0x000000000000994d */ /* 0x000fea0003800000 */
[----:B------:R-:W-:Y:S02]  /*0bf0*/  ISETP.NE.AND P0, PT, R18, 0x1, PT ;  /* 0x000000011200780c */ /* 0x000fe40003f05270 */
[----:B------:R-:W-:-:S04]  /*0c00*/  LOP3.LUT R0, R0, 0x1, RZ, 0xc0, !PT ;  /* 0x0000000100007812 */ /* 0x000fc800078ec0ff */
[----:B------:R-:W-:-:S07]  /*0c10*/  ISETP.NE.U32.AND P1, PT, R0, 0x1, PT ;  /* 0x000000010000780c */ /* 0x000fce0003f25070 */
[----:B------:R-:W-:Y:S06]  /*0c20*/  @!P0 BRA `(.L_x_26) ;  /* 0x00000000004c8947 */ /* 0x000fec0003800000 */
[----:B-123--:R-:W-:Y:S01]  /*0c30*/  IMAD R17, R6, 0x80, R7 ;  /* 0x0000008006117824 */ /* 0x00efe200078e0207 */
[----:B------:R-:W0:Y:S03]  /*0c40*/  LDCU UR4, c[0x0][0x388] ;  /* 0x00007100ff0477ac */ /* 0x000e260008000800 */
[----:B------:R-:W-:-:S04]  /*0c50*/  IMAD.WIDE R14, R17, 0x4, R4 ;  /* 0x00000004110e7825 */ /* 0x000fc800078e0204 */
[----:B------:R-:W-:Y:S01]  /*0c60*/  IMAD.WIDE R8, R17, 0x4, R2 ;  /* 0x0000000411087825 */ /* 0x000fe200078e0202 */
[----:B------:R-:W0:Y:S04]  /*0c70*/  LDG.E R0, desc[UR20][R14.64] ;  /* 0x000000140e007981 */ /* 0x000e28000c1e1900 */
[----:B------:R-:W0:Y:S01]  /*0c80*/  LDG.E R11, desc[UR20][R8.64] ;  /* 0x00000014080b7981 */ /* 0x000e22000c1e1900 */
[----:B------:R-:W-:-:S05]  /*0c90*/  HFMA2 R16, -RZ, RZ, 0, 2.384185791015625e-07 ;  /* 0x00000004ff107431 */ /* 0x000fca00000001ff */
[----:B------:R-:W-:-:S04]  /*0ca0*/  IMAD.WIDE R16, R17, R16, UR16 ;  /* 0x0000001011107e25 */ /* 0x000fc8000f8e0210 */
        /* <DEDUP_REMOVED lines=11> */
.L_x_26:
[----:B------:R-:W-:Y:S05]  /*0d60*/  @P1 EXIT ;  /* 0x000000000000194d */ /* 0x000fea0003800000 */
[----:B--2---:R-:W-:Y:S01]  /*0d70*/  IMAD R9, R6, 0x80, R7 ;  /* 0x0000008006097824 */ /* 0x004fe200078e0207 */
[----:B------:R-:W2:Y:S03]  /*0d80*/  LDCU UR4, c[0x0][0x388] ;  /* 0x00007100ff0477ac */ /* 0x000ea60008000800 */
[----:B------:R-:W-:-:S04]  /*0d90*/  IMAD.WIDE R4, R9, 0x4, R4 ;  /* 0x0000000409047825 */ /* 0x000fc800078e0204 */
[----:B------:R-:W-:Y:S02]  /*0da0*/  IMAD.WIDE R2, R9, 0x4, R2 ;  /* 0x0000000409027825 */ /* 0x000fe400078e0202 */
[----:B------:R-:W2:Y:S04]  /*0db0*/  LDG.E R4, desc[UR20][R4.64] ;  /* 0x0000001404047981 */ /* 0x000ea8000c1e1900 */
[----:B------:R-:W2:Y:S01]  /*0dc0*/  LDG.E R3, desc[UR20][R2.64] ;  /* 0x0000001402037981 */ /* 0x000ea2000c1e1900 */
[----:B------:R-:W-:-:S05]  /*0dd0*/  MOV R8, 0x4 ;  /* 0x0000000400087802 */ /* 0x000fca0000000f00 */
[----:B------:R-:W-:-:S04]  /*0de0*/  IMAD.WIDE R8, R9, R8, UR16 ;  /* 0x0000001009087e25 */ /* 0x000fc8000f8e0208 */
[----:B--2---:R-:W-:-:S06]  /*0df0*/  IMAD R6, R4, UR4, R3 ;  /* 0x0000000404067c24 */ /* 0x004fcc000f8e0203 */
[----:B------:R-:W2:Y:S08]  /*0e00*/  I2F.F64 R6, R6 ;  /* 0x0000000600067312 */ /* 0x000eb00000201c00 */
[----:B--2---:R-:W2:Y:S02]  /*0e10*/  F2I.F64.TRUNC R7, R6 ;  /* 0x0000000600077311 */ /* 0x004ea4000030d100 */
[----:B--2---:R-:W-:Y:S01]  /*0e20*/  STG.E desc[UR20][R8.64], R7 ;  /* 0x0000000708007986 */ /* 0x004fe2000c101914 */
[----:B------:R-:W-:Y:S05]  /*0e30*/  EXIT ;  /* 0x000000000000794d */ /* 0x000fea0003800000 */
.L_x_22:
[----:B------:R-:W0:Y:S02]  /*0e40*/  LDC R6, c[0x0][0x384] ;  /* 0x0000e100ff067b82 */ /* 0x000e240000000800 */
[----:B0-----:R-:W-:-:S13]  /*0e50*/  ISETP.GE.AND P0, PT, R6, 0x1, PT ;  /* 0x000000010600780c */ /* 0x001fda0003f06270 */
[----:B------:R-:W-:Y:S05]  /*0e60*/  @!P0 EXIT ;  /* 0x000000000000894d */ /* 0x000fea0003800000 */
[----:B------:R-:W0:Y:S01]  /*0e70*/  LDCU.64 UR4, c[0x0][0x398] ;  /* 0x00007300ff0477ac */ /* 0x000e220008000a00 */
[C---:B------:R-:W-:Y:S01]  /*0e80*/  SHF.L.U32 R2, R6.reuse, 0x7, RZ ;  /* 0x0000000706027819 */ /* 0x040fe200000006ff */
[----:B------:R-:W1:Y:S01]  /*0e90*/  S2R R0, SR_TID.X ;  /* 0x0000000000007919 */ /* 0x000e620000002100 */
[----:B------:R-:W-:Y:S01]  /*0ea0*/  HFMA2 R7, -RZ, RZ, 0, 0 ;  /* 0x00000000ff077431 */ /* 0x000fe200000001ff */
[----:B------:R-:W2:Y:S01]  /*0eb0*/  LDCU.64 UR6, c[0x0][0x3a8] ;  /* 0x00007500ff0677ac */ /* 0x000ea20008000a00 */
[----:B------:R-:W-:Y:S01]  /*0ec0*/  LOP3.LUT R8, R6, 0x7, RZ, 0xc0, !PT ;  /* 0x0000000706087812 */ /* 0x000fe200078ec0ff */
[----:B------:R-:W-:-:S04]  /*0ed0*/  IMAD R2, R2, UR18, RZ ;  /* 0x0000001202027c24 */ /* 0x000fc8000f8e02ff */
[----:B------:R-:W-:-:S03]  /*0ee0*/  IMAD.WIDE R4, R2, 0x4, RZ ;  /* 0x0000000402047825 */ /* 0x000fc600078e02ff */
[----:B0-----:R-:W-:-:S04]  /*0ef0*/  IADD3 R2, P0, PT, R4, UR4, RZ ;  /* 0x0000000404027c10 */ /* 0x001fc8000ff1e0ff */
[----:B------:R-:W-:Y:S02]  /*0f00*/  IADD3.X R3, PT, PT, R5, UR5, RZ, P0, !PT ;  /* 0x0000000505037c10 */ /* 0x000fe400087fe4ff */
[----:B------:R-:W-:Y:S02]  /*0f10*/  ISETP.GE.U32.AND P0, PT, R6, 0x8, PT ;  /* 0x000000080600780c */ /* 0x000fe40003f06070 */
[----:B--2---:R-:W-:-:S04]  /*0f20*/  IADD3 R4, P1, PT, R4, UR6, RZ ;  /* 0x0000000604047c10 */ /* 0x004fc8000ff3e0ff */
[----:B------:R-:W-:-:S07]  /*0f30*/  IADD3.X R5, PT, PT, R5, UR7, RZ, P1, !PT ;  /* 0x0000000705057c10 */ /* 0x000fce0008ffe4ff */
[----:B-1----:R-:W-:Y:S05]  /*0f40*/  @!P0 BRA `(.L_x_27) ;  /* 0x0000000400608947 */ /* 0x002fea0003800000 */
[----:B------:R-:W-:Y:S01]  /*0f50*/  LOP3.LUT R7, R6, 0x7ffffff8, RZ, 0xc0, !PT ;  /* 0x7ffffff806077812 */ /* 0x000fe200078ec0ff */
[----:B------:R-:W-:Y:S01]  /*0f60*/  IMAD.MOV.U32 R6, RZ, RZ, RZ ;  /* 0x000000ffff067224 */ /* 0x000fe200078e00ff */
[----:B------:R-:W0:Y:S06]  /*0f70*/  LDCU UR4, c[0x0][0x388] ;  /* 0x00007100ff0477ac */ /* 0x000e2c0008000800 */
.L_x_30:
[----:B------:R-:W-:-:S04]  /*0f80*/  LEA R9, R6, R0, 0x7 ;  /* 0x0000000006097211 */ /* 0x000fc800078e38ff */
[----:B------:R-:W-:-:S13]  /*0f90*/  ISETP.GE.AND P0, PT, R9, UR12, PT ;  /* 0x0000000c09007c0c */ /* 0x000fda000bf06270 */
[C---:B------:R-:W-:Y:S01]  /*0fa0*/  @!P0 IMAD.WIDE.U32 R12, R9.reuse, 0x4, R2 ;  /* 0x00000004090c8825 */ /* 0x040fe200078e0002 */
[----:B-1----:R-:W1:Y:S03]  /*0fb0*/  @!P0 LDC R16, c[0x0][0x388] ;  /* 0x0000e200ff108b82 */ /* 0x002e660000000800 */
[C---:B------:R-:W-:Y:S02]  /*0fc0*/  @!P0 IMAD.WIDE.U32 R14, R9.reuse, 0x4, R4 ;  /* 0x00000004090e8825 */ /* 0x040fe400078e0004 */
[----:B------:R-:W1:Y:S04]  /*0fd0*/  @!P0 LDG.E R12, desc[UR20][R12.64] ;  /* 0x000000140c0c8981 */ /* 0x000e68000c1e1900 */
[----:B------:R-:W1:Y:S01]  /*0fe0*/  @!P0 LDG.E R15, desc[UR20][R14.64] ;  /* 0x000000140e0f8981 */ /* 0x000e62000c1e1900 */
[----:B------:R-:W-:-:S02]  /*0ff0*/  IADD3 R23, PT, PT, R9, 0x80, RZ ;  /* 0x0000008009177810 */ /* 0x000fc40007ffe0ff */
[----:B------:R-:W-:Y:S02]  /*1000*/  MOV R18, 0x4 ;  /* 0x0000000400127802 */ /* 0x000fe40000000f00 */
[C---:B------:R-:W-:Y:S01]  /*1010*/  ISETP.GE.AND P1, PT, R23.reuse, UR12, PT ;  /* 0x0000000c17007c0c */ /* 0x040fe2000bf26270 */
[----:B------:R-:W-:-:S04]  /*1020*/  IMAD.WIDE R10, R23, 0x4, R2 ;  /* 0x00000004170a7825 */ /* 0x000fc800078e0202 */
[----:B------:R-:W-:-:S08]  /*1030*/  @!P0 IMAD.WIDE.U32 R18, R9, R18, UR16 ;  /* 0x0000001009128e25 */ /* 0x000fd0000f8e0012 */
[----:B------:R-:W2:Y:S01]  /*1040*/  @!P1 LDC R20, c[0x0][0x388] ;  /* 0x0000e200ff149b82 */ /* 0x000ea20000000800 */
[----:B-1----:R-:W-:Y:S02]  /*1050*/  @!P0 IMAD R16, R12, R16, R15 ;  /* 0x000000100c108224 */ /* 0x002fe400078e020f */
[----:B------:R-:W-:-:S04]  /*1060*/  IMAD.WIDE R12, R23, 0x4, R4 ;  /* 0x00000004170c7825 */ /* 0x000fc800078e0204 */
[----:B------:R-:W1:Y:S08]  /*1070*/  @!P0 I2F.F64 R16, R16 ;  /* 0x0000001000108312 */ /* 0x000e700000201c00 */
[----:B-1----:R-:W1:Y:S02]  /*1080*/  @!P0 F2I.F64.TRUNC R21, R16 ;  /* 0x0000001000158311 */ /* 0x002e64000030d100 */
[----:B-1----:R1:W-:Y:S04]  /*1090*/  @!P0 STG.E desc[UR20][R18.64], R21 ;  /* 0x0000001512008986 */ /* 0x0023e8000c101914 */
[----:B------:R-:W2:Y:S04]  /*10a0*/  @!P1 LDG.E R14, desc[UR20][R10.64] ;  /* 0x000000140a0e9981 */ /* 0x000ea8000c1e1900 */
[----:B------:R-:W2:Y:S02]  /*10b0*/  @!P1 LDG.E R15, desc[UR20][R12.64] ;  /* 0x000000140c0f9981 */ /* 0x000ea4000c1e1900 */
[----:B--2---:R-:W-:-:S02]  /*10c0*/  @!P1 IMAD R20, R14, R20, R15 ;  /* 0x000000140e149224 */ /* 0x004fc400078e020f */
[----:B------:R-:W-:Y:S02]  /*10d0*/  VIADD R14, R9, 0x100 ;  /* 0x00000100090e7836 */ /* 0x000fe40000000000 */
[----:B------:R-:W2:Y:S03]  /*10e0*/  @!P1 I2F.F64 R16, R20 ;  /* 0x0000001400109312 */ /* 0x000ea60000201c00 */
[----:B------:R-:W-:Y:S01]  /*10f0*/  ISETP.GE.AND P0, PT, R14, UR12, PT ;  /* 0x0000000c0e007c0c */ /* 0x000fe2000bf06270 */
[----:B------:R-:W-:-:S05]  /*1100*/  HFMA2 R14, -RZ, RZ, 0, 2.384185791015625e-07 ;  /* 0x00000004ff0e7431 */ /* 0x000fca00000001ff */
[----:B------:R-:W-:Y:S01]  /*1110*/  IMAD.WIDE R14, R23, R14, UR16 ;  /* 0x00000010170e7e25 */ /* 0x000fe2000f8e020e */
[----:B--2---:R-:W2:Y:S06]  /*1120*/  @!P1 F2I.F64.TRUNC R17, R16 ;  /* 0x0000001000119311 */ /* 0x004eac000030d100 */
[----:B-1----:R-:W1:Y:S01]  /*1130*/  @!P0 LDC R21, c[0x0][0x388] ;  /* 0x0000e200ff158b82 */ /* 0x002e620000000800 */
[----:B--2---:R2:W-:Y:S04]  /*1140*/  @!P1 STG.E desc[UR20][R14.64], R17 ;  /* 0x000000110e009986 */ /* 0x0045e8000c101914 */
[----:B------:R-:W1:Y:S04]  /*1150*/  @!P0 LDG.E R18, desc[UR20][R10.64+0x200] ;  /* 0x000200140a128981 */ /* 0x000e68000c1e1900 */
[----:B------:R-:W1:Y:S01]  /*1160*/  @!P0 LDG.E R19, desc[UR20][R12.64+0x200] ;  /* 0x000200140c138981 */ /* 0x000e62000c1e1900 */
[----:B------:R-:W-:-:S04]  /*1170*/  IADD3 R20, PT, PT, R9, 0x180, RZ ;  /* 0x0000018009147810 */ /* 0x000fc80007ffe0ff */
[----:B------:R-:W-:-:S13]  /*1180*/  ISETP.GE.AND P1, PT, R20, UR12, PT ;  /* 0x0000000c14007c0c */ /* 0x000fda000bf26270 */
[----:B------:R-:W3:Y:S01]  /*1190*/  @!P1 LDC R20, c[0x0][0x388] ;  /* 0x0000e200ff149b82 */ /* 0x000ee20000000800 */
[----:B-1----:R-:W-:-:S06]  /*11a0*/  @!P0 IMAD R18, R18, R21, R19 ;  /* 0x0000001512128224 */ /* 0x002fcc00078e0213 */
[----:B------:R-:W1:Y:S08]  /*11b0*/  @!P0 I2F.F64 R18, R18 ;  /* 0x0000001200128312 */ /* 0x000e700000201c00 */
[----:B-1----:R-:W1:Y:S02]  /*11c0*/  @!P0 F2I.F64.TRUNC R19, R18 ;  /* 0x0000001200138311 */ /* 0x002e64000030d100 */
[----:B-1----:R1:W-:Y:S04]  /*11d0*/  @!P0 STG.E desc[UR20][R14.64+0x200], R19 ;  /* 0x000200130e008986 */ /* 0x0023e8000c101914 */
[----:B------:R-:W3:Y:S04]  /*11e0*/  @!P1 LDG.E R16, desc[UR20][R10.64+0x400] ;  /* 0x000400140a109981 */ /* 0x000ee8000c1e1900 */
[----:B--2---:R-:W3:Y:S02]  /*11f0*/  @!P1 LDG.E R17, desc[UR20][R12.64+0x400] ;  /* 0x000400140c119981 */ /* 0x004ee4000c1e1900 */
[----:B---3--:R-:W-:Y:S01]  /*1200*/  @!P1 IMAD R16, R16, R20, R17 ;  /* 0x0000001410109224 */ /* 0x008fe200078e0211 */
[----:B------:R-:W-:-:S04]  /*1210*/  IADD3 R20, PT, PT, R9, 0x200, RZ ;  /* 0x0000020009147810 */ /* 0x000fc80007ffe0ff */
[----:B------:R-:W-:Y:S01]  /*1220*/  ISETP.GE.AND P0, PT, R20, UR12, PT ;  /* 0x0000000c14007c0c */ /* 0x000fe2000bf06270 */
[----:B------:R-:W2:-:S12]  /*1230*/  @!P1 I2F.F64 R16, R16 ;  /* 0x0000001000109312 */ /* 0x000e980000201c00 */
[----:B------:R-:W3:Y:S01]  /*1240*/  @!P0 LDC R20, c[0x0][0x388] ;  /* 0x0000e200ff148b82 */ /* 0x000ee20000000800 */
[----:B--2---:R-:W2:Y:S02]  /*1250*/  @!P1 F2I.F64.TRUNC R17, R16 ;  /* 0x0000001000119311 */ /* 0x004ea4000030d100 */
[----:B--2---:R2:W-:Y:S04]  /*1260*/  @!P1 STG.E desc[UR20][R14.64+0x400], R17 ;  /* 0x000400110e009986 */ /* 0x0045e8000c101914 */
[----:B------:R-:W3:Y:S04]  /*1270*/  @!P0 LDG.E R18, desc[UR20][R10.64+0x600] ;  /* 0x000600140a128981 */ /* 0x000ee8000c1e1900 */
[----:B-1----:R-:W3:Y:S02]  /*1280*/  @!P0 LDG.E R19, desc[UR20][R12.64+0x600] ;  /* 0x000600140c138981 */ /* 0x002ee4000c1e1900 */
[----:B---3--:R-:W-:-:S02]  /*1290*/  @!P0 IMAD R18, R18, R20, R19 ;  /* 0x0000001412128224 */ /* 0x008fc400078e0213 */
[----:B------:R-:W-:-:S04]  /*12a0*/  VIADD R20, R9, 0x280 ;  /* 0x0000028009147836 */ /* 0x000fc80000000000 */
[----:B------:R-:W1:Y:S01]  /*12b0*/  @!P0 I2F.F64 R18, R18 ;  /* 0x0000001200128312 */ /* 0x000e620000201c00 */
[----:B------:R-:W-:-:S13]  /*12c0*/  ISETP.GE.AND P1, PT, R20, UR12, PT ;  /* 0x0000000c14007c0c */ /* 0x000fda000bf26270 */
[----:B------:R-:W3:Y:S01]  /*12d0*/  @!P1 LDC R20, c[0x0][0x388] ;  /* 0x0000e200ff149b82 */ /* 0x000ee20000000800 */
        /* <DEDUP_REMOVED lines=12> */
[----:B-1----:R-:W3:Y:S01]  /*13a0*/  @!P0 LDG.E R19, desc[UR20][R12.64+0xa00] ;  /* 0x000a00140c138981 */ /* 0x002ee2000c1e1900 */
[----:B------:R-:W-:Y:S01]  /*13b0*/  IADD3 R9, PT, PT, R9, 0x380, RZ ;  /* 0x0000038009097810 */ /* 0x000fe20007ffe0ff */
[----:B------:R-:W-:Y:S01]  /*13c0*/  BSSY.RECONVERGENT B0, `(.L_x_28) ;  /* 0x000000f000007945 */ /* 0x000fe20003800200 */
[----:B------:R-:W-:-:S04]  /*13d0*/  IADD3 R6, PT, PT, R6, 0x8, RZ ;  /* 0x0000000806067810 */ /* 0x000fc80007ffe0ff */
[----:B------:R-:W-:Y:S01]  /*13e0*/  ISETP.NE.AND P1, PT, R6, R7, PT ;  /* 0x000000070600720c */ /* 0x000fe20003f25270 */
[----:B---3--:R-:W-:-:S06]  /*13f0*/  @!P0 IMAD R18, R18, R20, R19 ;  /* 0x0000001412128224 */ /* 0x008fcc00078e0213 */
[----:B------:R-:W1:Y:S08]  /*1400*/  @!P0 I2F.F64 R18, R18 ;  /* 0x0000001200128312 */ /* 0x000e700000201c00 */
[----:B-1----:R-:W1:Y:S02]  /*1410*/  @!P0 F2I.F64.TRUNC R19, R18 ;  /* 0x0000001200138311 */ /* 0x002e64000030d100 */
[----:B-1----:R2:W-:Y:S01]  /*1420*/  @!P0 STG.E desc[UR20][R14.64+0xa00], R19 ;  /* 0x000a00130e008986 */ /* 0x0025e2000c101914 */
[----:B------:R-:W-:-:S13]  /*1430*/  ISETP.GE.AND P0, PT, R9, UR12, PT ;  /* 0x0000000c09007c0c */ /* 0x000fda000bf06270 */
[----:B--2---:R-:W-:Y:S05]  /*1440*/  @P0 BRA `(.L_x_29) ;  /* 0x0000000000180947 */ /* 0x004fea0003800000 */
[----:B------:R-:W0:Y:S04]  /*1450*/  LDG.E R10, desc[UR20][R10.64+0xc00] ;  /* 0x000c00140a0a7981 */ /* 0x000e28000c1e1900 */
[----:B------:R-:W0:Y:S02]  /*1460*/  LDG.E R13, desc[UR20][R12.64+0xc00] ;  /* 0x000c00140c0d7981 */ /* 0x000e24000c1e1900 */
[----:B0-----:R-:W-:-:S06]  /*1470*/  IMAD R16, R10, UR4, R13 ;  /* 0x000000040a107c24 */ /* 0x001fcc000f8e020d */
[----:B------:R-:W0:Y:S08]  /*1480*/  I2F.F64 R16, R16 ;  /* 0x0000001000107312 */ /* 0x000e300000201c00 */
[----:B0-----:R-:W0:Y:S02]  /*1490*/  F2I.F64.TRUNC R17, R16 ;  /* 0x0000001000117311 */ /* 0x001e24000030d100 */
[----:B0-----:R1:W-:Y:S02]  /*14a0*/  STG.E desc[UR20][R14.64+0xc00], R17 ;  /* 0x000c00110e007986 */ /* 0x0013e4000c101914 */
.L_x_29:
[----:B0-----:R-:W-:Y:S05]  /*14b0*/  BSYNC.RECONVERGENT B0 ;  /* 0x0000000000007941 */ /* 0x001fea0003800200 */
.L_x_28:
[----:B------:R-:W-:Y:S05]  /*14c0*/  @P1 BRA `(.L_x_30) ;  /* 0xfffffff800ac1947 */ /* 0x000fea000383ffff */
.L_x_27:
[----:B------:R-:W-:-:S13]  /*14d0*/  ISETP.NE.AND P0, PT, R8, RZ, PT ;  /* 0x000000ff0800720c */ /* 0x000fda0003f05270 */
[----:B------:R-:W-:Y:S05]  /*14e0*/  @!P0 EXIT ;  /* 0x000000000000894d */ /* 0x000fea0003800000 */
[----:B------:R-:W0:Y:S01]  /*14f0*/  LDC R6, c[0x0][0x384] ;  /* 0x0000e100ff067b82 */ /* 0x000e220000000800 */
[----:B------:R-:W-:Y:S02]  /*1500*/  ISETP.GE.U32.AND P1, PT, R8, 0x4, PT ;  /* 0x000000040800780c */ /* 0x000fe40003f26070 */
[----:B0-----:R-:W-:-:S04]  /*1510*/  LOP3.LUT R22, R6, 0x3, RZ, 0xc0, !PT ;  /* 0x0000000306167812 */ /* 0x001fc800078ec0ff */
[----:B------:R-:W-:-:S07]  /*1520*/  ISETP.NE.AND P0, PT, R22, RZ, PT ;  /* 0x000000ff1600720c */ /* 0x000fce0003f05270 */
[----:B------:R-:W-:Y:S06]  /*1530*/  @!P1 BRA `(.L_x_31) ;  /* 0x0000000000d49947 */ /* 0x000fec0003800000 */
[----:B------:R-:W-:-:S05]  /*1540*/  IMAD R9, R7, 0x80, R0 ;  /* 0x0000008007097824 */ /* 0x000fca00078e0200 */
[----:B------:R-:W-:-:S13]  /*1550*/  ISETP.GE.AND P1, PT, R9, UR12, PT ;  /* 0x0000000c09007c0c */ /* 0x000fda000bf26270 */
[C---:B------:R-:W-:Y:S01]  /*1560*/  @!P1 IMAD.WIDE R10, R9.reuse, 0x4, R2 ;  /* 0x00000004090a9825 */ /* 0x040fe200078e0202 */
[----:B-1----:R-:W0:Y:S03]  /*1570*/  @!P1 LDC R14, c[0x0][0x388] ;  /* 0x0000e200ff0e9b82 */ /* 0x002e260000000800 */
[C---:B------:R-:W-:Y:S02]  /*1580*/  @!P1 IMAD.WIDE R12, R9.reuse, 0x4, R4 ;  /* 0x00000004090c9825 */ /* 0x040fe400078e0204 */
[----:B------:R-:W0:Y:S04]  /*1590*/  @!P1 LDG.E R10, desc[UR20][R10.64] ;  /* 0x000000140a0a9981 */ /* 0x000e28000c1e1900 */
[----:B------:R1:W0:Y:S01]  /*15a0*/  @!P1 LDG.E R13, desc[UR20][R12.64] ;  /* 0x000000140c0d9981 */ /* 0x000222000c1e1900 */
[----:B------:R-:W-:-:S02]  /*15b0*/  IADD3 R25, PT, PT, R9, 0x80, RZ ;  /* 0x0000008009197810 */ /* 0x000fc40007ffe0ff */
[----:B------:R-:W-:Y:S02]  /*15c0*/  MOV R16, 0x4 ;  /* 0x0000000400107802 */ /* 0x000fe40000000f00 */
[----:B------:R-:W-:-:S03]  /*15d0*/  ISETP.GE.AND P2, PT, R25, UR12, PT ;  /* 0x0000000c19007c0c */ /* 0x000fc6000bf46270 */
[----:B------:R-:W-:-:S10]  /*15e0*/  @!P1 IMAD.WIDE R16, R9, R16, UR16 ;  /* 0x0000001009109e25 */ /* 0x000fd4000f8e0210 */
[C---:B------:R-:W-:Y:S01]  /*15f0*/  @!P2 IMAD.WIDE R18, R25.reuse, 0x4, R2 ;  /* 0x000000041912a825 */ /* 0x040fe200078e0202 */
[----:B-1----:R-:W1:Y:S03]  /*1600*/  @!P2 LDC R12, c[0x0][0x388] ;  /* 0x0000e200ff0cab82 */ /* 0x002e660000000800 */
[----:B------:R-:W-:-:S04]  /*1610*/  @!P2 IMAD.WIDE R20, R25, 0x4, R4 ;  /* 0x000000041914a825 */ /* 0x000fc800078e0204 */
[----:B0-----:R-:W-:-:S06]  /*1620*/  @!P1 IMAD R14, R10, R14, R13 ;  /* 0x0000000e0a0e9224 */ /* 0x001fcc00078e020d */
[----:B------:R-:W0:Y:S08]  /*1630*/  @!P1 I2F.F64 R14, R14 ;  /* 0x0000000e000e9312 */ /* 0x000e300000201c00 */
[----:B0-----:R-:W0:Y:S02]  /*1640*/  @!P1 F2I.F64.TRUNC R23, R14 ;  /* 0x0000000e00179311 */ /* 0x001e24000030d100 */
[----:B0-----:R0:W-:Y:S04]  /*1650*/  @!P1 STG.E desc[UR20][R16.64], R23 ;  /* 0x0000001710009986 */ /* 0x0011e8000c101914 */
[----:B------:R-:W1:Y:S04]  /*1660*/  @!P2 LDG.E R18, desc[UR20][R18.64] ;  /* 0x000000141212a981 */ /* 0x000e68000c1e1900 */
[----:B------:R2:W1:Y:S01]  /*1670*/  @!P2 LDG.E R21, desc[UR20][R20.64] ;  /* 0x000000141415a981 */ /* 0x000462000c1e1900 */
[----:B------:R-:W-:Y:S01]  /*1680*/  IADD3 R11, PT, PT, R9, 0x100, RZ ;  /* 0x00000100090b7810 */ /* 0x000fe20007ffe0ff */
[----:B------:R-:W-:-:S03]  /*1690*/  IMAD.MOV.U32 R14, RZ, RZ, 0x4 ;  /* 0x00000004ff0e7424 */ /* 0x000fc600078e00ff */
[----:B------:R-:W-:Y:S01]  /*16a0*/  ISETP.GE.AND P1, PT, R11, UR12, PT ;  /* 0x0000000c0b007c0c */ /* 0x000fe2000bf26270 */
[----:B------:R-:W-:-:S12]  /*16b0*/  @!P2 IMAD.WIDE R14, R25, R14, UR16 ;  /* 0x00000010190eae25 */ /* 0x000fd8000f8e020e */
[C---:B0-----:R-:W-:Y:S01]  /*16c0*/  @!P1 IMAD.WIDE R16, R11.reuse, 0x4, R2 ;  /* 0x000000040b109825 */ /* 0x041fe200078e0202 */
[----:B--2---:R-:W0:Y:S03]  /*16d0*/  @!P1 LDC R20, c[0x0][0x388] ;  /* 0x0000e200ff149b82 */ /* 0x004e260000000800 */
[----:B-1----:R-:W-:Y:S02]  /*16e0*/  @!P2 IMAD R12, R18, R12, R21 ;  /* 0x0000000c120ca224 */ /* 0x002fe400078e0215 */
[----:B------:R-:W-:-:S04]  /*16f0*/  @!P1 IMAD.WIDE R18, R11, 0x4, R4 ;  /* 0x000000040b129825 */ /* 0x000fc800078e0204 */
[----:B------:R-:W1:Y:S08]  /*1700*/  @!P2 I2F.F64 R12, R12 ;  /* 0x0000000c000ca312 */ /* 0x000e700000201c00 */
[----:B-1----:R-:W1:Y:S02]  /*1710*/  @!P2 F2I.F64.TRUNC R13, R12 ;  /* 0x0000000c000da311 */ /* 0x002e64000030d100 */
[----:B-1----:R1:W-:Y:S04]  /*1720*/  @!P2 STG.E desc[UR20][R14.64], R13 ;  /* 0x0000000d0e00a986 */ /* 0x0023e8000c101914 */
[----:B------:R-:W0:Y:S04]  /*1730*/  @!P1 LDG.E R16, desc[UR20][R16.64] ;  /* 0x0000001410109981 */ /* 0x000e28000c1e1900 */
[----:B------:R-:W0:Y:S01]  /*1740*/  @!P1 LDG.E R19, desc[UR20][R18.64] ;  /* 0x0000001412139981 */ /* 0x000e22000c1e1900 */
[----:B------:R-:W-:Y:S01]  /*1750*/  IADD3 R23, PT, PT, R9, 0x180, RZ ;  /* 0x0000018009177810 */ /* 0x000fe20007ffe0ff */
[----:B------:R-:W-:-:S03]  /*1760*/  HFMA2 R8, -RZ, RZ, 0, 2.384185791015625e-07 ;  /* 0x00000004ff087431 */ /* 0x000fc600000001ff */
[----:B------:R-:W-:Y:S02]  /*1770*/  ISETP.GE.AND P2, PT, R23, UR12, PT ;  /* 0x0000000c17007c0c */ /* 0x000fe4000bf46270 */
[----:B------:R-:W-:-:S11]  /*1780*/  @!P1 IMAD.WIDE R8, R11, R8, UR16 ;  /* 0x000000100b089e25 */ /* 0x000fd6000f8e0208 */
        /* <DEDUP_REMOVED lines=8> */
[----:B------:R-:W1:Y:S01]  /*1810*/  @!P2 LDG.E R13, desc[UR20][R12.64] ;  /* 0x000000140c0da981 */ /* 0x000e62000c1e1900 */
[----:B------:R-:W-:Y:S01]  /*1820*/  MOV R16, 0x4 ;  /* 0x0000000400107802 */ /* 0x000fe20000000f00 */
[----:B------:R-:W-:-:S04]  /*1830*/  VIADD R7, R7, 0x4 ;  /* 0x0000000407077836 */ /* 0x000fc80000000000 */
[----:B------:R-:W-:-:S04]  /*1840*/  @!P2 IMAD.WIDE R16, R23, R16, UR16 ;  /* 0x000000101710ae25 */ /* 0x000fc8000f8e0210 */
[----:B-1----:R-:W-:-:S06]  /*1850*/  @!P2 IMAD R14, R10, R14, R13 ;  /* 0x0000000e0a0ea224 */ /* 0x002fcc00078e020d */
[----:B------:R-:W1:Y:S08]  /*1860*/  @!P2 I2F.F64 R14, R14 ;  /* 0x0000000e000ea312 */ /* 0x000e700000201c00 */
[----:B-1----:R-:W1:Y:S02]  /*1870*/  @!P2 F2I.F64.TRUNC R15, R14 ;  /* 0x0000000e000fa311 */ /* 0x002e64000030d100 */
[----:B-1----:R0:W-:Y:S02]  /*1880*/  @!P2 STG.E desc[UR20][R16.64], R15 ;  /* 0x0000000f1000a986 */ /* 0x0021e4000c101914 */
.L_x_31:
[----:B------:R-:W-:Y:S05]  /*1890*/  @!P0 EXIT ;  /* 0x000000000000894d */ /* 0x000fea0003800000 */
[----:B------:R-:W-:Y:S02]  /*18a0*/  ISETP.NE.AND P0, PT, R22, 0x1, PT ;  /* 0x000000011600780c */ /* 0x000fe40003f05270 */
[----:B------:R-:W-:-:S04]  /*18b0*/  LOP3.LUT R6, R6, 0x1, RZ, 0xc0, !PT ;  /* 0x0000000106067812 */ /* 0x000fc800078ec0ff */
[----:B------:R-:W-:-:S07]  /*18c0*/  ISETP.NE.U32.AND P2, PT, R6, 0x1, PT ;  /* 0x000000010600780c */ /* 0x000fce0003f45070 */
[----:B------:R-:W-:Y:S06]  /*18d0*/  @!P0 BRA `(.L_x_32) ;  /* 0x00000000006c8947 */ /* 0x000fec0003800000 */
[----:B01----:R-:W-:-:S04]  /*18e0*/  LEA R15, R7, R0, 0x7 ;  /* 0x00000000070f7211 */ /* 0x003fc800078e38ff */
[----:B------:R-:W-:-:S13]  /*18f0*/  ISETP.GE.AND P0, PT, R15, UR12, PT ;  /* 0x0000000c0f007c0c */ /* 0x000fda000bf06270 */
[C---:B------:R-:W-:Y:S01]  /*1900*/  @!P0 IMAD.WIDE R8, R15.reuse, 0x4, R2 ;  /* 0x000000040f088825 */ /* 0x040fe200078e0202 */
[----:B------:R-:W0:Y:S03]  /*1910*/  @!P0 LDC R12, c[0x0][0x388] ;  /* 0x0000e200ff0c8b82 */ /* 0x000e260000000800 */
[C---:B------:R-:W-:Y:S02]  /*1920*/  @!P0 IMAD.WIDE R10, R15.reuse, 0x4, R4 ;  /* 0x000000040f0a8825 */ /* 0x040fe400078e0204 */
[----:B------:R-:W0:Y:S04]  /*1930*/  @!P0 LDG.E R8, desc[UR20][R8.64] ;  /* 0x0000001408088981 */ /* 0x000e28000c1e1900 */
[----:B------:R1:W0:Y:S01]  /*1940*/  @!P0 LDG.E R11, desc[UR20][R10.64] ;  /* 0x000000140a0b8981 */ /* 0x000222000c1e1900 */
[----:B------:R-:W-:Y:S01]  /*1950*/  IADD3 R21, PT, PT, R15, 0x80, RZ ;  /* 0x000000800f157810 */ /* 0x000fe20007ffe0ff */
[----:B------:R-:W-:-:S03]  /*1960*/  HFMA2 R14, -RZ, RZ, 0, 2.384185791015625e-07 ;  /* 0x00000004ff0e7431 */ /* 0x000fc600000001ff */
[----:B------:R-:W-:Y:S02]  /*1970*/  ISETP.GE.AND P1, PT, R21, UR12, PT ;  /* 0x0000000c15007c0c */ /* 0x000fe4000bf26270 */
[----:B------:R-:W-:-:S11]  /*1980*/  @!P0 IMAD.WIDE R14, R15, R14, UR16 ;  /* 0x000000100f0e8e25 */ /* 0x000fd6000f8e020e */
[C---:B------:R-:W-:Y:S01]  /*1990*/  @!P1 IMAD.WIDE R16, R21.reuse, 0x4, R2 ;  /* 0x0000000415109825 */ /* 0x040fe200078e0202 */
[----:B-1----:R-:W1:Y:S03]  /*19a0*/  @!P1 LDC R10, c[0x0][0x388] ;  /* 0x0000e200ff0a9b82 */ /* 0x002e660000000800 */
[----:B0-----:R-:W-:Y:S02]  /*19b0*/  @!P0 IMAD R12, R8, R12, R11 ;  /* 0x0000000c080c8224 */ /* 0x001fe400078e020b */
[----:B------:R-:W-:-:S04]  /*19c0*/  @!P1 IMAD.WIDE R8, R21, 0x4, R4 ;  /* 0x0000000415089825 */ /* 0x000fc800078e0204 */
[----:B------:R-:W0:Y:S08]  /*19d0*/  @!P0 I2F.F64 R12, R12 ;  /* 0x0000000c000c8312 */ /* 0x000e300000201c00 */
[----:B0-----:R-:W0:Y:S02]  /*19e0*/  @!P0 F2I.F64.TRUNC R19, R12 ;  /* 0x0000000c00138311 */ /* 0x001e24000030d100 */
[----:B0-----:R2:W-:Y:S04]  /*19f0*/  @!P0 STG.E desc[UR20][R14.64], R19 ;  /* 0x000000130e008986 */ /* 0x0015e8000c101914 */
[----:B------:R-:W1:Y:S04]  /*1a00*/  @!P1 LDG.E R16, desc[UR20][R16.64] ;  /* 0x0000001410109981 */ /* 0x000e68000c1e1900 */
[----:B------:R-:W1:Y:S01]  /*1a10*/  @!P1 LDG.E R9, desc[UR20][R8.64] ;  /* 0x0000001408099981 */ /* 0x000e62000c1e1900 */
[----:B------:R-:W-:Y:S01]  /*1a20*/  IMAD.MOV.U32 R12, RZ, RZ, 0x4 ;  /* 0x00000004ff0c7424 */ /* 0x000fe200078e00ff */
[----:B------:R-:W-:-:S03]  /*1a30*/  IADD3 R7, PT, PT, R7, 0x2, RZ ;  /* 0x0000000207077810 */ /* 0x000fc60007ffe0ff */
[----:B------:R-:W-:-:S04]  /*1a40*/  @!P1 IMAD.WIDE R12, R21, R12, UR16 ;  /* 0x00000010150c9e25 */ /* 0x000fc8000f8e020c */
[----:B-1----:R-:W-:-:S06]  /*1a50*/  @!P1 IMAD R10, R16, R10, R9 ;  /* 0x0000000a100a9224 */ /* 0x002fcc00078e0209 */
[----:B------:R-:W0:Y:S08]  /*1a60*/  @!P1 I2F.F64 R10, R10 ;  /* 0x0000000a000a9312 */ /* 0x000e300000201c00 */
[----:B0-----:R-:W0:Y:S02]  /*1a70*/  @!P1 F2I.F64.TRUNC R11, R10 ;  /* 0x0000000a000b9311 */ /* 0x001e24000030d100 */
[----:B0-----:R2:W-:Y:S02]  /*1a80*/  @!P1 STG.E desc[UR20][R12.64], R11 ;  /* 0x0000000b0c009986 */ /* 0x0015e4000c101914 */
.L_x_32:
[----:B------:R-:W-:Y:S05]  /*1a90*/  @P2 EXIT ;  /* 0x000000000000294d */ /* 0x000fea0003800000 */
[----:B0-----:R-:W-:-:S04]  /*1aa0*/  LEA R9, R7, R0, 0x7 ;  /* 0x0000000007097211 */ /* 0x001fc800078e38ff */
[----:B------:R-:W-:-:S13]  /*1ab0*/  ISETP.GE.AND P0, PT, R9, UR12, PT ;  /* 0x0000000c09007c0c */ /* 0x000fda000bf06270 */
[----:B------:R-:W-:Y:S05]  /*1ac0*/  @P0 EXIT ;  /* 0x000000000000094d */ /* 0x000fea0003800000 */
[C---:B------:R-:W-:Y:S01]  /*1ad0*/  IMAD.WIDE R2, R9.reuse, 0x4, R2 ;  /* 0x0000000409027825 */ /* 0x040fe200078e0202 */
[----:B------:R-:W0:Y:S03]  /*1ae0*/  LDCU UR4, c[0x0][0x388] ;  /* 0x00007100ff0477ac */ /* 0x000e260008000800 */
[----:B------:R-:W-:Y:S02]  /*1af0*/  IMAD.WIDE R4, R9, 0x4, R4 ;  /* 0x0000000409047825 */ /* 0x000fe400078e0204 */
[----:B------:R-:W0:Y:S04]  /*1b00*/  LDG.E R2, desc[UR20][R2.64] ;  /* 0x0000001402027981 */ /* 0x000e28000c1e1900 */
[----:B------:R-:W0:Y:S01]  /*1b10*/  LDG.E R5, desc[UR20][R4.64] ;  /* 0x0000001404057981 */ /* 0x000e22000c1e1900 */
[----:B------:R-:W-:-:S05]  /*1b20*/  MOV R8, 0x4 ;  /* 0x0000000400087802 */ /* 0x000fca0000000f00 */
[----:B------:R-:W-:-:S04]  /*1b30*/  IMAD.WIDE R8, R9, R8, UR16 ;  /* 0x0000001009087e25 */ /* 0x000fc8000f8e0208 */
[----:B0-----:R-:W-:-:S06]  /*1b40*/  IMAD R6, R2, UR4, R5 ;  /* 0x0000000402067c24 */ /* 0x001fcc000f8e0205 */
[----:B------:R-:W0:Y:S08]  /*1b50*/  I2F.F64 R6, R6 ;  /* 0x0000000600067312 */ /* 0x000e300000201c00 */
[----:B0-----:R-:W0:Y:S02]  /*1b60*/  F2I.F64.TRUNC R7, R6 ;  /* 0x0000000600077311 */ /* 0x001e24000030d100 */
[----:B0-----:R-:W-:Y:S01]  /*1b70*/  STG.E desc[UR20][R8.64], R7 ;  /* 0x0000000708007986 */ /* 0x001fe2000c101914 */
[----:B------:R-:W-:Y:S05]  /*1b80*/  EXIT ;  /* 0x000000000000794d */ /* 0x000fea0003800000 */
.L_x_33:
        /* <DEDUP_REMOVED lines=15> */
.L_x_36:


//--------------------- .text._ZN3cub18CUB_300001_SM_10006detail11EmptyKernelIvEEvv --------------------------
	.section	.text._ZN3cub18CUB_300001_SM_10006detail11EmptyKernelIvEEvv,"ax",@progbits
	.align	128
        .global         _ZN3cub18CUB_300001_SM_10006detail11EmptyKernelIvEEvv
        .type           _ZN3cub18CUB_300001_SM_10006detail11EmptyKernelIvEEvv,@function
        .size           _ZN3cub18CUB_300001_SM_10006detail11EmptyKernelIvEEvv,(.L_x_37 - _ZN3cub18CUB_300001_SM_10006detail11EmptyKernelIvEEvv)
        .other          _ZN3cub18CUB_300001_SM_10006detail11EmptyKernelIvEEvv,@"STO_CUDA_ENTRY STV_DEFAULT"
_ZN3cub18CUB_300001_SM_10006detail11EmptyKernelIvEEvv:
.text._ZN3cub18CUB_300001_SM_10006detail11EmptyKernelIvEEvv:
[----:B------:R-:W-:Y:S01]  /*0000*/  LDC R1, c[0x0][0x37c] ;  /* 0x0000df00ff017b82 */ /* 0x000fe20000000800 */
[----:B------:R-:W-:Y:S05]  /*0010*/  EXIT ;  /* 0x000000000000794d */ /* 0x000fea0003800000 */
.L_x_34:
        /* <DEDUP_REMOVED lines=14> */
.L_x_37:


//--------------------- .nv.shared.reserved.0     --------------------------
	.section	.nv.shared.reserved.0,"aw",@nobits
	.weak		__nv_reservedSMEM_offset_0_alias
	.size		__nv_reservedSMEM_offset_0_alias, 0, 64
	.other		__nv_reservedSMEM_offset_0_alias,@"STO_CUDA_RESERVED_SHARED STV_DEFAULT"
__nv_reservedSMEM_offset_0_alias:
	.zero		0
	.zero		64


//--------------------- .nv.global                --------------------------
	.section	.nv.global,"aw",@nobits
.nv.global:
	.type		_ZN30_INTERNAL_53e46fed_4_k_cu_main6thrust24THRUST_300001_SM_1000_NS3seqE,@object
	.size		_ZN30_INTERNAL_53e46fed_4_k_cu_main6thrust24THRUST_300001_SM_1000_NS3seqE,(_ZN30_INTERNAL_53e46fed_4_k_cu_main4cuda3std3__48in_placeE - _ZN30_INTERNAL_53e46fed_4_k_cu_main6thrust24THRUST_300001_SM_1000_NS3seqE)
_ZN30_INTERNAL_53e46fed_4_k_cu_main6thrust24THRUST_300001_SM_1000_NS3seqE:
	.zero		1
	.type		_ZN30_INTERNAL_53e46fed_4_k_cu_main4cuda3std3__48in_placeE,@object
	.size		_ZN30_INTERNAL_53e46fed_4_k_cu_main4cuda3std3__48in_placeE,(_ZN30_INTERNAL_53e46fed_4_k_cu_main4cuda3std6ranges3__45__cpo4sizeE - _ZN30_INTERNAL_53e46fed_4_k_cu_main4cuda3std3__48in_placeE)
_ZN30_INTERNAL_53e46fed_4_k_cu_main4cuda3std3__48in_placeE:
	.zero		1
	.type		_ZN30_INTERNAL_53e46fed_4_k_cu_main4cuda3std6ranges3__45__cpo4sizeE,@object
	.size		_ZN30_INTERNAL_53e46fed_4_k_cu_main4cuda3std6ranges3__45__cpo4sizeE,(_ZN30_INTERNAL_53e46fed_4_k_cu_main6thrust24THRUST_300001_SM_1000_NS12placeholders2_3E - _ZN30_INTERNAL_53e46fed_4_k_cu_main4cuda3std6ranges3__45__cpo4sizeE)
_ZN30_INTERNAL_53e46fed_4_k_cu_main4cuda3std6ranges3__45__cpo4sizeE:
	.zero		1
	.type		_ZN30_INTERNAL_53e46fed_4_k_cu_main6thrust24THRUST_300001_SM_1000_NS12placeholders2_3E,@object
	.size		_ZN30_INTERNAL_53e46fed_4_k_cu_main6thrust24THRUST_300001_SM_1000_NS12placeholders2_3E,(_ZN30_INTERNAL_53e46fed_4_k_cu_main4cuda3std3__45__cpo6cbeginE - _ZN30_INTERNAL_53e46fed_4_k_cu_main6thrust24THRUST_300001_SM_1000_NS12placeholders2_3E)
_ZN30_INTERNAL_53e46fed_4_k_cu_main6thrust24THRUST_300001_SM_1000_NS12placeholders2_3E:
	.zero		1
	.type		_ZN30_INTERNAL_53e46fed_4_k_cu_main4cuda3std3__45__cpo6cbeginE,@object
	.size		_ZN30_INTERNAL_53e46fed_4_k_cu_main4cuda3std3__45__cpo6cbeginE,(_ZN30_INTERNAL_53e46fed_4_k_cu_main4cuda3std6ranges3__45__cpo6cbeginE - _ZN30_INTERNAL_53e46fed_4_k_cu_main4cuda3std3__45__cpo6cbeginE)
_ZN30_INTERNAL_53e46fed_4_k_cu_main4cuda3std3__45__cpo6cbeginE:
	.zero		1
	.type		_ZN30_INTERNAL_53e46fed_4_k_cu_main4cuda3std6ranges3__45__cpo6cbeginE,@object
	.size		_ZN30_INTERNAL_53e46fed_4_k_cu_main4cuda3std6ranges3__45__cpo6cbeginE,(_ZN30_INTERNAL_53e46fed_4_k_cu_main6thrust24THRUST_300001_SM_1000_NS12placeholders2_7E - _ZN30_INTERNAL_53e46fed_4_k_cu_main4cuda3std6ranges3__45__cpo6cbeginE)
_ZN30_INTERNAL_53e46fed_4_k_cu_main4cuda3std6ranges3__45__cpo6cbeginE:
	.zero		1
	.type		_ZN30_INTERNAL_53e46fed_4_k_cu_main6thrust24THRUST_300001_SM_1000_NS12placeholders2_7E,@object
	.size		_ZN30_INTERNAL_53e46fed_4_k_cu_main6thrust24THRUST_300001_SM_1000_NS12placeholders2_7E,(_ZN30_INTERNAL_53e46fed_4_k_cu_main4cuda3std3__45__cpo7crbeginE - _ZN30_INTERNAL_53e46fed_4_k_cu_main6thrust24THRUST_300001_SM_1000_NS12placeholders2_7E)
_ZN30_INTERNAL_53e46fed_4_k_cu_main6thrust24THRUST_300001_SM_1000_NS12placeholders2_7E:
	.zero		1
	.type		_ZN30_INTERNAL_53e46fed_4_k_cu_main4cuda3std3__45__cpo7crbeginE,@object
	.size		_ZN30_INTERNAL_53e46fed_4_k_cu_main4cuda3std3__45__cpo7crbeginE,(_ZN30_INTERNAL_53e46fed_4_k_cu_main4cuda3std6ranges3__45__cpo4nextE - _ZN30_INTERNAL_53e46fed_4_k_cu_main4cuda3std3__45__cpo7crbeginE)
_ZN30_INTERNAL_53e46fed_4_k_cu_main4cuda3std3__45__cpo7crbeginE:
	.zero		1
	.type		_ZN30_INTERNAL_53e46fed_4_k_cu_main4cuda3std6ranges3__45__cpo4nextE,@object
	.size		_ZN30_INTERNAL_53e46fed_4_k_cu_main4cuda3std6ranges3__45__cpo4nextE,(_ZN30_INTERNAL_53e46fed_4_k_cu_main4cuda3std6ranges3__45__cpo4swapE - _ZN30_INTERNAL_53e46fed_4_k_cu_main4cuda3std6ranges3__45__cpo4nextE)
_ZN30_INTERNAL_53e46fed_4_k_cu_main4cuda3std6ranges3__45__cpo4nextE:
	.zero		1
	.type		_ZN30_INTERNAL_53e46fed_4_k_cu_main4cuda3std6ranges3__45__cpo4swapE,@object
	.size		_ZN30_INTERNAL_53e46fed_4_k_cu_main4cuda3std6ranges3__45__cpo4swapE,(_ZN30_INTERNAL_53e46fed_4_k_cu_main6thrust24THRUST_300001_SM_1000_NS8cuda_cub10par_nosyncE - _ZN30_INTERNAL_53e46fed_4_k_cu_main4cuda3std6ranges3__45__cpo4swapE)
_ZN30_INTERNAL_53e46fed_4_k_cu_main4cuda3std6ranges3__45__cpo4swapE:
	.zero		1
	.type		_ZN30_INTERNAL_53e46fed_4_k_cu_main6thrust24THRUST_300001_SM_1000_NS8cuda_cub10par_nosyncE,@object
	.size		_ZN30_INTERNAL_53e46fed_4_k_cu_main6thrust24THRUST_300001_SM_1000_NS8cuda_cub10par_nosyncE,(_ZN30_INTERNAL_53e46fed_4_k_cu_main6thrust24THRUST_300001_SM_1000_NS12placeholders2_9E - _ZN30_INTERNAL_53e46fed_4_k_cu_main6thrust24THRUST_300001_SM_1000_NS8cuda_cub10par_nosyncE)
_ZN30_INTERNAL_53e46fed_4_k_cu_main6thrust24THRUST_300001_SM_1000_NS8cuda_cub10par_nosyncE:
	.zero		1
	.type		_ZN30_INTERNAL_53e46fed_4_k_cu_main6thrust24THRUST_300001_SM_1000_NS12placeholders2_9E,@object
	.size		_ZN30_INTERNAL_53e46fed_4_k_cu_main6thrust24THRUST_300001_SM_1000_NS12placeholders2_9E,(_ZN30_INTERNAL_53e46fed_4_k_cu_main4cuda3std3__432_GLOBAL__N__53e46fed_4_k_cu_main6ignoreE - _ZN30_INTERNAL_53e46fed_4_k_cu_main6thrust24THRUST_300001_SM_1000_NS12placeholders2_9E)
_ZN30_INTERNAL_53e46fed_4_k_cu_main6thrust24THRUST_300001_SM_1000_NS12placeholders2_9E:
	.zero		1
	.type		_ZN30_INTERNAL_53e46fed_4_k_cu_main4cuda3std3__432_GLOBAL__N__53e46fed_4_k_cu_main6ignoreE,@object
	.size		_ZN30_INTERNAL_53e46fed_4_k_cu_main4cuda3std3__432_GLOBAL__N__53e46fed_4_k_cu_main6ignoreE,(_ZN30_INTERNAL_53e46fed_4_k_cu_main4cuda3std6ranges3__45__cpo4dataE - _ZN30_INTERNAL_53e46fed_4_k_cu_main4cuda3std3__432_GLOBAL__N__53e46fed_4_k_cu_main6ignoreE)
_ZN30_INTERNAL_53e46fed_4_k_cu_main4cuda3std3__432_GLOBAL__N__53e46fed_4_k_cu_main6ignoreE:
	.zero		1
	.type		_ZN30_INTERNAL_53e46fed_4_k_cu_main4cuda3std6ranges3__45__cpo4dataE,@object
	.size		_ZN30_INTERNAL_53e46fed_4_k_cu_main4cuda3std6ranges3__45__cpo4dataE,(_ZN30_INTERNAL_53e46fed_4_k_cu_main6thrust24THRUST_300001_SM_1000_NS12placeholders2_1E - _ZN30_INTERNAL_53e46fed_4_k_cu_main4cuda3std6ranges3__45__cpo4dataE)
_ZN30_INTERNAL_53e46fed_4_k_cu_main4cuda3std6ranges3__45__cpo4dataE:
	.zero		1
	.type		_ZN30_INTERNAL_53e46fed_4_k_cu_main6thrust24THRUST_300001_SM_1000_NS12placeholders2_1E,@object
	.size		_ZN30_INTERNAL_53e46fed_4_k_cu_main6thrust24THRUST_300001_SM_1000_NS12placeholders2_1E,(_ZN30_INTERNAL_53e46fed_4_k_cu_main4cuda3std3__45__cpo5beginE - _ZN30_INTERNAL_53e46fed_4_k_cu_main6thrust24THRUST_300001_SM_1000_NS12placeholders2_1E)
_ZN30_INTERNAL_53e46fed_4_k_cu_main6thrust24THRUST_300001_SM_1000_NS12placeholders2_1E:
	.zero		1
	.type		_ZN30_INTERNAL_53e46fed_4_k_cu_main4cuda3std3__45__cpo5beginE,@object
	.size		_ZN30_INTERNAL_53e46fed_4_k_cu_main4cuda3std3__45__cpo5beginE,(_ZN30_INTERNAL_53e46fed_4_k_cu_main4cuda3std6ranges3__45__cpo5beginE - _ZN30_INTERNAL_53e46fed_4_k_cu_main4cuda3std3__45__cpo5beginE)
_ZN30_INTERNAL_53e46fed_4_k_cu_main4cuda3std3__45__cpo5beginE:
	.zero		1
	.type		_ZN30_INTERNAL_53e46fed_4_k_cu_main4cuda3std6ranges3__45__cpo5beginE,@object
	.size		_ZN30_INTERNAL_53e46fed_4_k_cu_main4cuda3std6ranges3__45__cpo5beginE,(_ZN30_INTERNAL_53e46fed_4_k_cu_main6thrust24THRUST_300001_SM_1000_NS12placeholders2_5E - _ZN30_INTERNAL_53e46fed_4_k_cu_main4cuda3std6ranges3__45__cpo5beginE)
_ZN30_INTERNAL_53e46fed_4_k_cu_main4cuda3std6ranges3__45__cpo5beginE:
	.zero		1
	.type		_ZN30_INTERNAL_53e46fed_4_k_cu_main6thrust24THRUST_300001_SM_1000_NS12placeholders2_5E,@object
	.size		_ZN30_INTERNAL_53e46fed_4_k_cu_main6thrust24THRUST_300001_SM_1000_NS12placeholders2_5E,(_ZN30_INTERNAL_53e46fed_4_k_cu_main4cuda3std3__45__cpo6rbeginE - _ZN30_INTERNAL_53e46fed_4_k_cu_main6thrust24THRUST_300001_SM_1000_NS12placeholders2_5E)
_ZN30_INTERNAL_53e46fed_4_k_cu_main6thrust24THRUST_300001_SM_1000_NS12placeholders2_5E:
	.zero		1
	.type		_ZN30_INTERNAL_53e46fed_4_k_cu_main4cuda3std3__45__cpo6rbeginE,@object
	.size		_ZN30_INTERNAL_53e46fed_4_k_cu_main4cuda3std3__45__cpo6rbeginE,(_ZN30_INTERNAL_53e46fed_4_k_cu_main4cuda3std6ranges3__45__cpo7advanceE - _ZN30_INTERNAL_53e46fed_4_k_cu_main4cuda3std3__45__cpo6rbeginE)
_ZN30_INTERNAL_53e46fed_4_k_cu_main4cuda3std3__45__cpo6rbeginE:
	.zero		1
	.type		_ZN30_INTERNAL_53e46fed_4_k_cu_main4cuda3std6ranges3__45__cpo7advanceE,@object
	.size		_ZN30_INTERNAL_53e46fed_4_k_cu_main4cuda3std6ranges3__45__cpo7advanceE,(_ZN30_INTERNAL_53e46fed_4_k_cu_main4cuda3std3__47nulloptE - _ZN30_INTERNAL_53e46fed_4_k_cu_main4cuda3std6ranges3__45__cpo7advanceE)
_ZN30_INTERNAL_53e46fed_4_k_cu_main4cuda3std6ranges3__45__cpo7advanceE:
	.zero		1
	.type		_ZN30_INTERNAL_53e46fed_4_k_cu_main4cuda3std3__47nulloptE,@object
	.size		_ZN30_INTERNAL_53e46fed_4_k_cu_main4cuda3std3__47nulloptE,(_ZN30_INTERNAL_53e46fed_4_k_cu_main4cuda3std6ranges3__45__cpo8distanceE - _ZN30_INTERNAL_53e46fed_4_k_cu_main4cuda3std3__47nulloptE)
_ZN30_INTERNAL_53e46fed_4_k_cu_main4cuda3std3__47nulloptE:
	.zero		1
	.type		_ZN30_INTERNAL_53e46fed_4_k_cu_main4cuda3std6ranges3__45__cpo8distanceE,@object
	.size		_ZN30_INTERNAL_53e46fed_4_k_cu_main4cuda3std6ranges3__45__cpo8distanceE,(_ZN30_INTERNAL_53e46fed_4_k_cu_main6thrust24THRUST_300001_SM_1000_NS12placeholders3_10E - _ZN30_INTERNAL_53e46fed_4_k_cu_main4cuda3std6ranges3__45__cpo8distanceE)
_ZN30_INTERNAL_53e46fed_4_k_cu_main4cuda3std6ranges3__45__cpo8distanceE:
	.zero		1
	.type		_ZN30_INTERNAL_53e46fed_4_k_cu_main6thrust24THRUST_300001_SM_1000_NS12placeholders3_10E,@object
	.size		_ZN30_INTERNAL_53e46fed_4_k_cu_main6thrust24THRUST_300001_SM_1000_NS12placeholders3_10E,(_ZN30_INTERNAL_53e46fed_4_k_cu_main4cuda3std3__419piecewise_constructE - _ZN30_INTERNAL_53e46fed_4_k_cu_main6thrust24THRUST_300001_SM_1000_NS12placeholders3_10E)
_ZN30_INTERNAL_53e46fed_4_k_cu_main6thrust24THRUST_300001_SM_1000_NS12placeholders3_10E:
	.zero		1
	.type		_ZN30_INTERNAL_53e46fed_4_k_cu_main4cuda3std3__419piecewise_constructE,@object
	.size		_ZN30_INTERNAL_53e46fed_4_k_cu_main4cuda3std3__419piecewise_constructE,(_ZN30_INTERNAL_53e46fed_4_k_cu_main4cuda3std6ranges3__45__cpo5cdataE - _ZN30_INTERNAL_53e46fed_4_k_cu_main4cuda3std3__419piecewise_constructE)
_ZN30_INTERNAL_53e46fed_4_k_cu_main4cuda3std3__419piecewise_constructE:
	.zero		1
	.type		_ZN30_INTERNAL_53e46fed_4_k_cu_main4cuda3std6ranges3__45__cpo5cdataE,@object
	.size		_ZN30_INTERNAL_53e46fed_4_k_cu_main4cuda3std6ranges3__45__cpo5cdataE,(_ZN30_INTERNAL_53e46fed_4_k_cu_main6thrust24THRUST_300001_SM_1000_NS12placeholders2_2E - _ZN30_INTERNAL_53e46fed_4_k_cu_main4cuda3std6ranges3__45__cpo5cdataE)
_ZN30_INTERNAL_53e46fed_4_k_cu_main4cuda3std6ranges3__45__cpo5cdataE:
	.zero		1
	.type		_ZN30_INTERNAL_53e46fed_4_k_cu_main6thrust24THRUST_300001_SM_1000_NS12placeholders2_2E,@object
	.size		_ZN30_INTERNAL_53e46fed_4_k_cu_main6thrust24THRUST_300001_SM_1000_NS12placeholders2_2E,(_ZN30_INTERNAL_53e46fed_4_k_cu_main4cuda3std3__45__cpo3endE - _ZN30_INTERNAL_53e46fed_4_k_cu_main6thrust24THRUST_300001_SM_1000_NS12placeholders2_2E)
_ZN30_INTERNAL_53e46fed_4_k_cu_main6thrust24THRUST_300001_SM_1000_NS12placeholders2_2E:
	.zero		1
	.type		_ZN30_INTERNAL_53e46fed_4_k_cu_main4cuda3std3__45__cpo3endE,@object
	.size		_ZN30_INTERNAL_53e46fed_4_k_cu_main4cuda3std3__45__cpo3endE,(_ZN30_INTERNAL_53e46fed_4_k_cu_main4cuda3std6ranges3__45__cpo3endE - _ZN30_INTERNAL_53e46fed_4_k_cu_main4cuda3std3__45__cpo3endE)
_ZN30_INTERNAL_53e46fed_4_k_cu_main4cuda3std3__45__cpo3endE:
	.zero		1
	.type		_ZN30_INTERNAL_53e46fed_4_k_cu_main4cuda3std6ranges3__45__cpo3endE,@object
	.size		_ZN30_INTERNAL_53e46fed_4_k_cu_main4cuda3std6ranges3__45__cpo3endE,(_ZN30_INTERNAL_53e46fed_4_k_cu_main6thrust24THRUST_300001_SM_1000_NS12placeholders2_6E - _ZN30_INTERNAL_53e46fed_4_k_cu_main4cuda3std6ranges3__45__cpo3endE)
_ZN30_INTERNAL_53e46fed_4_k_cu_main4cuda3std6ranges3__45__cpo3endE:
	.zero		1
	.type		_ZN30_INTERNAL_53e46fed_4_k_cu_main6thrust24THRUST_300001_SM_1000_NS12placeholders2_6E,@object
	.size		_ZN30_INTERNAL_53e46fed_4_k_cu_main6thrust24THRUST_300001_SM_1000_NS12placeholders2_6E,(_ZN30_INTERNAL_53e46fed_4_k_cu_main4cuda3std3__45__cpo4rendE - _ZN30_INTERNAL_53e46fed_4_k_cu_main6thrust24THRUST_300001_SM_1000_NS12placeholders2_6E)
_ZN30_INTERNAL_53e46fed_4_k_cu_main6thrust24THRUST_300001_SM_1000_NS12placeholders2_6E:
	.zero		1
	.type		_ZN30_INTERNAL_53e46fed_4_k_cu_main4cuda3std3__45__cpo4rendE,@object
	.size		_ZN30_INTERNAL_53e46fed_4_k_cu_main4cuda3std3__45__cpo4rendE,(_ZN30_INTERNAL_53e46fed_4_k_cu_main4cuda3std6ranges3__45__cpo9iter_swapE - _ZN30_INTERNAL_53e46fed_4_k_cu_main4cuda3std3__45__cpo4rendE)
_ZN30_INTERNAL_53e46fed_4_k_cu_main4cuda3std3__45__cpo4rendE:
	.zero		1
	.type		_ZN30_INTERNAL_53e46fed_4_k_cu_main4cuda3std6ranges3__45__cpo9iter_swapE,@object
	.size		_ZN30_INTERNAL_53e46fed_4_k_cu_main4cuda3std6ranges3__45__cpo9iter_swapE,(_ZN30_INTERNAL_53e46fed_4_k_cu_main4cuda3std3__48unexpectE - _ZN30_INTERNAL_53e46fed_4_k_cu_main4cuda3std6ranges3__45__cpo9iter_swapE)
_ZN30_INTERNAL_53e46fed_4_k_cu_main4cuda3std6ranges3__45__cpo9iter_swapE:
	.zero		1
	.type		_ZN30_INTERNAL_53e46fed_4_k_cu_main4cuda3std3__48unexpectE,@object
	.size		_ZN30_INTERNAL_53e46fed_4_k_cu_main4cuda3std3__48unexpectE,(_ZN30_INTERNAL_53e46fed_4_k_cu_main6thrust24THRUST_300001_SM_1000_NS8cuda_cub3parE - _ZN30_INTERNAL_53e46fed_4_k_cu_main4cuda3std3__48unexpectE)
_ZN30_INTERNAL_53e46fed_4_k_cu_main4cuda3std3__48unexpectE:
	.zero		1
	.type		_ZN30_INTERNAL_53e46fed_4_k_cu_main6thrust24THRUST_300001_SM_1000_NS8cuda_cub3parE,@object
	.size		_ZN30_INTERNAL_53e46fed_4_k_cu_main6thrust24THRUST_300001_SM_1000_NS8cuda_cub3parE,(_ZN30_INTERNAL_53e46fed_4_k_cu_main6thrust24THRUST_300001_SM_1000_NS12placeholders2_4E - _ZN30_INTERNAL_53e46fed_4_k_cu_main6thrust24THRUST_300001_SM_1000_NS8cuda_cub3parE)
_ZN30_INTERNAL_53e46fed_4_k_cu_main6thrust24THRUST_300001_SM_1000_NS8cuda_cub3parE:
	.zero		1
	.type		_ZN30_INTERNAL_53e46fed_4_k_cu_main6thrust24THRUST_300001_SM_1000_NS12placeholders2_4E,@object
	.size		_ZN30_INTERNAL_53e46fed_4_k_cu_main6thrust24THRUST_300001_SM_1000_NS12placeholders2_4E,(_ZN30_INTERNAL_53e46fed_4_k_cu_main4cuda3std3__45__cpo4cendE - _ZN30_INTERNAL_53e46fed_4_k_cu_main6thrust24THRUST_300001_SM_1000_NS12placeholders2_4E)
_ZN30_INTERNAL_53e46fed_4_k_cu_main6thrust24THRUST_300001_SM_1000_NS12placeholders2_4E:
	.zero		1
	.type		_ZN30_INTERNAL_53e46fed_4_k_cu_main4cuda3std3__45__cpo4cendE,@object
	.size		_ZN30_INTERNAL_53e46fed_4_k_cu_main4cuda3std3__45__cpo4cendE,(_ZN30_INTERNAL_53e46fed_4_k_cu_main4cuda3std6ranges3__45__cpo4cendE - _ZN30_INTERNAL_53e46fed_4_k_cu_main4cuda3std3__45__cpo4cendE)
_ZN30_INTERNAL_53e46fed_4_k_cu_main4cuda3std3__45__cpo4cendE:
	.zero		1
	.type		_ZN30_INTERNAL_53e46fed_4_k_cu_main4cuda3std6ranges3__45__cpo4cendE,@object
	.size		_ZN30_INTERNAL_53e46fed_4_k_cu_main4cuda3std6ranges3__45__cpo4cendE,(_ZN30_INTERNAL_53e46fed_4_k_cu_main4cuda3std3__420unreachable_sentinelE - _ZN30_INTERNAL_53e46fed_4_k_cu_main4cuda3std6ranges3__45__cpo4cendE)
_ZN30_INTERNAL_53e46fed_4_k_cu_main4cuda3std6ranges3__45__cpo4cendE:
	.zero		1
	.type		_ZN30_INTERNAL_53e46fed_4_k_cu_main4cuda3std3__420unreachable_sentinelE,@object
	.size		_ZN30_INTERNAL_53e46fed_4_k_cu_main4cuda3std3__420unreachable_sentinelE,(_ZN30_INTERNAL_53e46fed_4_k_cu_main4cuda3std6ranges3__45__cpo5ssizeE - _ZN30_INTERNAL_53e46fed_4_k_cu_main4cuda3std3__420unreachable_sentinelE)
_ZN30_INTERNAL_53e46fed_4_k_cu_main4cuda3std3__420unreachable_sentinelE:
	.zero		1
	.type		_ZN30_INTERNAL_53e46fed_4_k_cu_main4cuda3std6ranges3__45__cpo5ssizeE,@object
	.size		_ZN30_INTERNAL_53e46fed_4_k_cu_main4cuda3std6ranges3__45__cpo5ssizeE,(_ZN30_INTERNAL_53e46fed_4_k_cu_main6thrust24THRUST_300001_SM_1000_NS12placeholders2_8E - _ZN30_INTERNAL_53e46fed_4_k_cu_main4cuda3std6ranges3__45__cpo5ssizeE)
_ZN30_INTERNAL_53e46fed_4_k_cu_main4cuda3std6ranges3__45__cpo5ssizeE:
	.zero		1
	.type		_ZN30_INTERNAL_53e46fed_4_k_cu_main6thrust24THRUST_300001_SM_1000_NS12placeholders2_8E,@object
	.size		_ZN30_INTERNAL_53e46fed_4_k_cu_main6thrust24THRUST_300001_SM_1000_NS12placeholders2_8E,(_ZN30_INTERNAL_53e46fed_4_k_cu_main4cuda3std3__45__cpo5crendE - _ZN30_INTERNAL_53e46fed_4_k_cu_main6thrust24THRUST_300001_SM_1000_NS12placeholders2_8E)
_ZN30_INTERNAL_53e46fed_4_k_cu_main6thrust24THRUST_300001_SM_1000_NS12placeholders2_8E:
	.zero		1
	.type		_ZN30_INTERNAL_53e46fed_4_k_cu_main4cuda3std3__45__cpo5crendE,@object
	.size		_ZN30_INTERNAL_53e46fed_4_k_cu_main4cuda3std3__45__cpo5crendE,(_ZN30_INTERNAL_53e46fed_4_k_cu_main4cuda3std6ranges3__45__cpo4prevE - _ZN30_INTERNAL_53e46fed_4_k_cu_main4cuda3std3__45__cpo5crendE)
_ZN30_INTERNAL_53e46fed_4_k_cu_main4cuda3std3__45__cpo5crendE:
	.zero		1
	.type		_ZN30_INTERNAL_53e46fed_4_k_cu_main4cuda3std6ranges3__45__cpo4prevE,@object
	.size		_ZN30_INTERNAL_53e46fed_4_k_cu_main4cuda3std6ranges3__45__cpo4prevE,(_ZN30_INTERNAL_53e46fed_4_k_cu_main4cuda3std6ranges3__45__cpo9iter_moveE - _ZN30_INTERNAL_53e46fed_4_k_cu_main4cuda3std6ranges3__45__cpo4prevE)
_ZN30_INTERNAL_53e46fed_4_k_cu_main4cuda3std6ranges3__45__cpo4prevE:
	.zero		1
	.type		_ZN30_INTERNAL_53e46fed_4_k_cu_main4cuda3std6ranges3__45__cpo9iter_moveE,@object
	.size		_ZN30_INTERNAL_53e46fed_4_k_cu_main4cuda3std6ranges3__45__cpo9iter_moveE,(_ZN30_INTERNAL_53e46fed_4_k_cu_main6thrust24THRUST_300001_SM_1000_NS6system6detail10sequential3seqE - _ZN30_INTERNAL_53e46fed_4_k_cu_main4cuda3std6ranges3__45__cpo9iter_moveE)
_ZN30_INTERNAL_53e46fed_4_k_cu_main4cuda3std6ranges3__45__cpo9iter_moveE:
	.zero		1
	.type		_ZN30_INTERNAL_53e46fed_4_k_cu_main6thrust24THRUST_300001_SM_1000_NS6system6detail10sequential3seqE,@object
	.size		_ZN30_INTERNAL_53e46fed_4_k_cu_main6thrust24THRUST_300001_SM_1000_NS6system6detail10sequential3seqE,(.L_31 - _ZN30_INTERNAL_53e46fed_4_k_cu_main6thrust24THRUST_300001_SM_1000_NS6system6detail10sequential3seqE)
_ZN30_INTERNAL_53e46fed_4_k_cu_main6thrust24THRUST_300001_SM_1000_NS6system6detail10sequential3seqE:
	.zero		1
.L_31:


//--------------------- .nv.constant0._ZN3cub18CUB_300001_SM_10006detail9transform16transform_kernelINS2_10policy_hubILb1EN4cuda3std3__45tupleIJN6thrust24THRUST_300001_SM_1000_NS6detail15normal_iteratorINSA_10device_ptrIiEEEESF_EEEE10policy1000El5saxpySF_JPiSK_EEEvT0_iT1_T2_DpNS2_10kernel_argIT3_EE --------------------------
	.section	.nv.constant0._ZN3cub18CUB_300001_SM_10006detail9transform16transform_kernelINS2_10policy_hubILb1EN4cuda3std3__45tupleIJN6thrust24THRUST_300001_SM_1000_NS6detail15normal_iteratorINSA_10device_ptrIiEEEESF_EEEE10policy1000El5saxpySF_JPiSK_EEEvT0_iT1_T2_DpNS2_10kernel_argIT3_EE,"a",@progbits
	.sectionflags	@""
	.align	4
.nv.constant0._ZN3cub18CUB_300001_SM_10006detail9transform16transform_kernelINS2_10policy_hubILb1EN4cuda3std3__45tupleIJN6thrust24THRUST_300001_SM_1000_NS6detail15normal_iteratorINSA_10device_ptrIiEEEESF_EEEE10policy1000El5saxpySF_JPiSK_EEEvT0_iT1_T2_DpNS2_10kernel_argIT3_EE:
	.zero		952


//--------------------- .nv.constant0._ZN3cub18CUB_300001_SM_10006detail9transform16transform_kernelINS2_10policy_hubILb1EN4cuda3std3__45tupleIJN6thrust24THRUST_300001_SM_1000_NS6detail15normal_iteratorINSA_10device_ptrIiEEEESF_EEEE10policy1000Ei5saxpySF_JPiSK_EEEvT0_iT1_T2_DpNS2_10kernel_argIT3_EE --------------------------
	.section	.nv.constant0._ZN3cub18CUB_300001_SM_10006detail9transform16transform_kernelINS2_10policy_hubILb1EN4cuda3std3__45tupleIJN6thrust24THRUST_300001_SM_1000_NS6detail15normal_iteratorINSA_10device_ptrIiEEEESF_EEEE10policy1000Ei5saxpySF_JPiSK_EEEvT0_iT1_T2_DpNS2_10kernel_argIT3_EE,"a",@progbits
	.sectionflags	@""
	.align	4
.nv.constant0._ZN3cub18CUB_300001_SM_10006detail9transform16transform_kernelINS2_10policy_hubILb1EN4cuda3std3__45tupleIJN6thrust24THRUST_300001_SM_1000_NS6detail15normal_iteratorINSA_10device_ptrIiEEEESF_EEEE10policy1000Ei5saxpySF_JPiSK_EEEvT0_iT1_T2_DpNS2_10kernel_argIT3_EE:
	.zero		952


//--------------------- .nv.constant0._ZN3cub18CUB_300001_SM_10006detail11EmptyKernelIvEEvv --------------------------
	.section	.nv.constant0._ZN3cub18CUB_300001_SM_10006detail11EmptyKernelIvEEvv,"a",@progbits
	.sectionflags	@""
	.align	4
.nv.constant0._ZN3cub18CUB_300001_SM_10006detail11EmptyKernelIvEEvv:
	.zero		896


//--------------------- SYMBOLS --------------------------

	.type		.nv.reservedSmem.offset0,@object
	.size		.nv.reservedSmem.offset0,0x4
